//
// Generated by NVIDIA NVVM Compiler
//
// Compiler Build ID: CL-36424714
// Cuda compilation tools, release 13.0, V13.0.88
// Based on NVVM 20.0.0
//

.version 9.0
.target sm_100
.address_size 64

	// .globl	_Z6samplei
.global .align 4 .b8 precalc_xorwow_matrix[102400];
.global .align 4 .b8 precalc_xorwow_offset_matrix[102400];
.global .align 4 .b8 mrg32k3aM1[2304];
.global .align 4 .b8 mrg32k3aM2[2304];
.global .align 4 .b8 mrg32k3aM1SubSeq[2016];
.global .align 4 .b8 mrg32k3aM2SubSeq[2016];
.global .align 4 .b8 mrg32k3aM1Seq[2304];
.global .align 4 .b8 mrg32k3aM2Seq[2304];
.const .align 8 .b8 __cr_lgamma_table[72];
.const .align 8 .u64 d_eqn_masks;
.const .align 8 .u64 d_sols;
.const .align 4 .u32 d_num_eqns;
.const .align 8 .b8 d_consts[24];
.global .align 8 .u64 d_chunk_tally;

.visible .entry _Z6samplei(
	.param .u32 _Z6samplei_param_0
)
{
	.local .align 8 .b8 	__local_depot0[48];
	.reg .b64 	%SP;
	.reg .b64 	%SPL;
	.reg .pred 	%p<142>;
	.reg .b16 	%rs<2>;
	.reg .b32 	%r<2516>;
	.reg .b32 	%f<13>;
	.reg .b64 	%rd<92>;
	.reg .b64 	%fd<15>;

	mov.u64 	%SPL, __local_depot0;
	ld.param.u32 	%r1141, [_Z6samplei_param_0];
	add.u64 	%rd1, %SPL, 0;
	mov.u32 	%r1, %ctaid.x;
	mov.u32 	%r1142, %tid.x;
	cvt.u64.u32 	%rd86, %r1142;
	xor.b32  	%r1143, %r1141, -1429050551;
	mul.lo.s32 	%r1144, %r1143, 1099087573;
	setp.gt.s32 	%p1, %r1141, -1;
	selp.b32 	%r1145, -644748465, -1947113066, %p1;
	add.s32 	%r1146, %r1145, %r1144;
	add.s32 	%r2, %r1146, 6615241;
	add.s32 	%r2215, %r1144, 123456789;
	st.local.v2.u32 	[%rd1], {%r2, %r2215};
	xor.b32  	%r2214, %r1144, 362436069;
	add.s32 	%r2213, %r1145, 521288629;
	st.local.v2.u32 	[%rd1+8], {%r2214, %r2213};
	xor.b32  	%r2212, %r1145, 88675123;
	add.s32 	%r2211, %r1144, 5783321;
	st.local.v2.u32 	[%rd1+16], {%r2212, %r2211};
	setp.eq.s32 	%p2, %r1, 0;
	@%p2 bra 	$L__BB0_115;
	cvt.u64.u32 	%rd85, %r1;
	mov.b32 	%r1906, 0;
$L__BB0_2:
	mov.u64 	%rd4, %rd85;
	and.b64  	%rd5, %rd4, 3;
	setp.eq.s64 	%p3, %rd5, 0;
	@%p3 bra 	$L__BB0_114;
	mul.wide.u32 	%rd33, %r1906, 3200;
	mov.u64 	%rd34, precalc_xorwow_matrix;
	add.s64 	%rd6, %rd34, %rd33;
	mov.b32 	%r2211, 0;
	mov.u32 	%r2212, %r2211;
	mov.u32 	%r2213, %r2211;
	mov.u32 	%r2214, %r2211;
	mov.u32 	%r2215, %r2211;
	mov.u32 	%r1917, %r2211;
$L__BB0_4:
	mul.wide.u32 	%rd35, %r1917, 4;
	add.s64 	%rd36, %rd1, %rd35;
	ld.local.u32 	%r25, [%rd36+4];
	shl.b32 	%r26, %r1917, 5;
	mov.b32 	%r1923, 0;
$L__BB0_5:
	.pragma "nounroll";
	shr.u32 	%r1150, %r25, %r1923;
	and.b32  	%r1151, %r1150, 1;
	setp.eq.b32 	%p4, %r1151, 1;
	not.pred 	%p5, %p4;
	add.s32 	%r1152, %r26, %r1923;
	mul.lo.s32 	%r1153, %r1152, 5;
	mul.wide.u32 	%rd37, %r1153, 4;
	add.s64 	%rd7, %rd6, %rd37;
	@%p5 bra 	$L__BB0_7;
	ld.global.u32 	%r1154, [%rd7];
	xor.b32  	%r2215, %r2215, %r1154;
	ld.global.u32 	%r1155, [%rd7+4];
	xor.b32  	%r2214, %r2214, %r1155;
	ld.global.u32 	%r1156, [%rd7+8];
	xor.b32  	%r2213, %r2213, %r1156;
	ld.global.u32 	%r1157, [%rd7+12];
	xor.b32  	%r2212, %r2212, %r1157;
	ld.global.u32 	%r1158, [%rd7+16];
	xor.b32  	%r2211, %r2211, %r1158;
$L__BB0_7:
	and.b32  	%r1160, %r1150, 2;
	setp.eq.s32 	%p6, %r1160, 0;
	@%p6 bra 	$L__BB0_9;
	ld.global.u32 	%r1161, [%rd7+20];
	xor.b32  	%r2215, %r2215, %r1161;
	ld.global.u32 	%r1162, [%rd7+24];
	xor.b32  	%r2214, %r2214, %r1162;
	ld.global.u32 	%r1163, [%rd7+28];
	xor.b32  	%r2213, %r2213, %r1163;
	ld.global.u32 	%r1164, [%rd7+32];
	xor.b32  	%r2212, %r2212, %r1164;
	ld.global.u32 	%r1165, [%rd7+36];
	xor.b32  	%r2211, %r2211, %r1165;
$L__BB0_9:
	and.b32  	%r1167, %r1150, 4;
	setp.eq.s32 	%p7, %r1167, 0;
	@%p7 bra 	$L__BB0_11;
	ld.global.u32 	%r1168, [%rd7+40];
	xor.b32  	%r2215, %r2215, %r1168;
	ld.global.u32 	%r1169, [%rd7+44];
	xor.b32  	%r2214, %r2214, %r1169;
	ld.global.u32 	%r1170, [%rd7+48];
	xor.b32  	%r2213, %r2213, %r1170;
	ld.global.u32 	%r1171, [%rd7+52];
	xor.b32  	%r2212, %r2212, %r1171;
	ld.global.u32 	%r1172, [%rd7+56];
	xor.b32  	%r2211, %r2211, %r1172;
$L__BB0_11:
	and.b32  	%r1174, %r1150, 8;
	setp.eq.s32 	%p8, %r1174, 0;
	@%p8 bra 	$L__BB0_13;
	ld.global.u32 	%r1175, [%rd7+60];
	xor.b32  	%r2215, %r2215, %r1175;
	ld.global.u32 	%r1176, [%rd7+64];
	xor.b32  	%r2214, %r2214, %r1176;
	ld.global.u32 	%r1177, [%rd7+68];
	xor.b32  	%r2213, %r2213, %r1177;
	ld.global.u32 	%r1178, [%rd7+72];
	xor.b32  	%r2212, %r2212, %r1178;
	ld.global.u32 	%r1179, [%rd7+76];
	xor.b32  	%r2211, %r2211, %r1179;
$L__BB0_13:
	and.b32  	%r1181, %r1150, 16;
	setp.eq.s32 	%p9, %r1181, 0;
	@%p9 bra 	$L__BB0_15;
	ld.global.u32 	%r1182, [%rd7+80];
	xor.b32  	%r2215, %r2215, %r1182;
	ld.global.u32 	%r1183, [%rd7+84];
	xor.b32  	%r2214, %r2214, %r1183;
	ld.global.u32 	%r1184, [%rd7+88];
	xor.b32  	%r2213, %r2213, %r1184;
	ld.global.u32 	%r1185, [%rd7+92];
	xor.b32  	%r2212, %r2212, %r1185;
	ld.global.u32 	%r1186, [%rd7+96];
	xor.b32  	%r2211, %r2211, %r1186;
$L__BB0_15:
	and.b32  	%r1188, %r1150, 32;
	setp.eq.s32 	%p10, %r1188, 0;
	@%p10 bra 	$L__BB0_17;
	ld.global.u32 	%r1189, [%rd7+100];
	xor.b32  	%r2215, %r2215, %r1189;
	ld.global.u32 	%r1190, [%rd7+104];
	xor.b32  	%r2214, %r2214, %r1190;
	ld.global.u32 	%r1191, [%rd7+108];
	xor.b32  	%r2213, %r2213, %r1191;
	ld.global.u32 	%r1192, [%rd7+112];
	xor.b32  	%r2212, %r2212, %r1192;
	ld.global.u32 	%r1193, [%rd7+116];
	xor.b32  	%r2211, %r2211, %r1193;
$L__BB0_17:
	and.b32  	%r1195, %r1150, 64;
	setp.eq.s32 	%p11, %r1195, 0;
	@%p11 bra 	$L__BB0_19;
	ld.global.u32 	%r1196, [%rd7+120];
	xor.b32  	%r2215, %r2215, %r1196;
	ld.global.u32 	%r1197, [%rd7+124];
	xor.b32  	%r2214, %r2214, %r1197;
	ld.global.u32 	%r1198, [%rd7+128];
	xor.b32  	%r2213, %r2213, %r1198;
	ld.global.u32 	%r1199, [%rd7+132];
	xor.b32  	%r2212, %r2212, %r1199;
	ld.global.u32 	%r1200, [%rd7+136];
	xor.b32  	%r2211, %r2211, %r1200;
$L__BB0_19:
	and.b32  	%r1202, %r1150, 128;
	setp.eq.s32 	%p12, %r1202, 0;
	@%p12 bra 	$L__BB0_21;
	ld.global.u32 	%r1203, [%rd7+140];
	xor.b32  	%r2215, %r2215, %r1203;
	ld.global.u32 	%r1204, [%rd7+144];
	xor.b32  	%r2214, %r2214, %r1204;
	ld.global.u32 	%r1205, [%rd7+148];
	xor.b32  	%r2213, %r2213, %r1205;
	ld.global.u32 	%r1206, [%rd7+152];
	xor.b32  	%r2212, %r2212, %r1206;
	ld.global.u32 	%r1207, [%rd7+156];
	xor.b32  	%r2211, %r2211, %r1207;
$L__BB0_21:
	and.b32  	%r1209, %r1150, 256;
	setp.eq.s32 	%p13, %r1209, 0;
	@%p13 bra 	$L__BB0_23;
	ld.global.u32 	%r1210, [%rd7+160];
	xor.b32  	%r2215, %r2215, %r1210;
	ld.global.u32 	%r1211, [%rd7+164];
	xor.b32  	%r2214, %r2214, %r1211;
	ld.global.u32 	%r1212, [%rd7+168];
	xor.b32  	%r2213, %r2213, %r1212;
	ld.global.u32 	%r1213, [%rd7+172];
	xor.b32  	%r2212, %r2212, %r1213;
	ld.global.u32 	%r1214, [%rd7+176];
	xor.b32  	%r2211, %r2211, %r1214;
$L__BB0_23:
	and.b32  	%r1216, %r1150, 512;
	setp.eq.s32 	%p14, %r1216, 0;
	@%p14 bra 	$L__BB0_25;
	ld.global.u32 	%r1217, [%rd7+180];
	xor.b32  	%r2215, %r2215, %r1217;
	ld.global.u32 	%r1218, [%rd7+184];
	xor.b32  	%r2214, %r2214, %r1218;
	ld.global.u32 	%r1219, [%rd7+188];
	xor.b32  	%r2213, %r2213, %r1219;
	ld.global.u32 	%r1220, [%rd7+192];
	xor.b32  	%r2212, %r2212, %r1220;
	ld.global.u32 	%r1221, [%rd7+196];
	xor.b32  	%r2211, %r2211, %r1221;
$L__BB0_25:
	and.b32  	%r1223, %r1150, 1024;
	setp.eq.s32 	%p15, %r1223, 0;
	@%p15 bra 	$L__BB0_27;
	ld.global.u32 	%r1224, [%rd7+200];
	xor.b32  	%r2215, %r2215, %r1224;
	ld.global.u32 	%r1225, [%rd7+204];
	xor.b32  	%r2214, %r2214, %r1225;
	ld.global.u32 	%r1226, [%rd7+208];
	xor.b32  	%r2213, %r2213, %r1226;
	ld.global.u32 	%r1227, [%rd7+212];
	xor.b32  	%r2212, %r2212, %r1227;
	ld.global.u32 	%r1228, [%rd7+216];
	xor.b32  	%r2211, %r2211, %r1228;
$L__BB0_27:
	and.b32  	%r1230, %r1150, 2048;
	setp.eq.s32 	%p16, %r1230, 0;
	@%p16 bra 	$L__BB0_29;
	ld.global.u32 	%r1231, [%rd7+220];
	xor.b32  	%r2215, %r2215, %r1231;
	ld.global.u32 	%r1232, [%rd7+224];
	xor.b32  	%r2214, %r2214, %r1232;
	ld.global.u32 	%r1233, [%rd7+228];
	xor.b32  	%r2213, %r2213, %r1233;
	ld.global.u32 	%r1234, [%rd7+232];
	xor.b32  	%r2212, %r2212, %r1234;
	ld.global.u32 	%r1235, [%rd7+236];
	xor.b32  	%r2211, %r2211, %r1235;
$L__BB0_29:
	and.b32  	%r1237, %r1150, 4096;
	setp.eq.s32 	%p17, %r1237, 0;
	@%p17 bra 	$L__BB0_31;
	ld.global.u32 	%r1238, [%rd7+240];
	xor.b32  	%r2215, %r2215, %r1238;
	ld.global.u32 	%r1239, [%rd7+244];
	xor.b32  	%r2214, %r2214, %r1239;
	ld.global.u32 	%r1240, [%rd7+248];
	xor.b32  	%r2213, %r2213, %r1240;
	ld.global.u32 	%r1241, [%rd7+252];
	xor.b32  	%r2212, %r2212, %r1241;
	ld.global.u32 	%r1242, [%rd7+256];
	xor.b32  	%r2211, %r2211, %r1242;
$L__BB0_31:
	and.b32  	%r1244, %r1150, 8192;
	setp.eq.s32 	%p18, %r1244, 0;
	@%p18 bra 	$L__BB0_33;
	ld.global.u32 	%r1245, [%rd7+260];
	xor.b32  	%r2215, %r2215, %r1245;
	ld.global.u32 	%r1246, [%rd7+264];
	xor.b32  	%r2214, %r2214, %r1246;
	ld.global.u32 	%r1247, [%rd7+268];
	xor.b32  	%r2213, %r2213, %r1247;
	ld.global.u32 	%r1248, [%rd7+272];
	xor.b32  	%r2212, %r2212, %r1248;
	ld.global.u32 	%r1249, [%rd7+276];
	xor.b32  	%r2211, %r2211, %r1249;
$L__BB0_33:
	and.b32  	%r1251, %r1150, 16384;
	setp.eq.s32 	%p19, %r1251, 0;
	@%p19 bra 	$L__BB0_35;
	ld.global.u32 	%r1252, [%rd7+280];
	xor.b32  	%r2215, %r2215, %r1252;
	ld.global.u32 	%r1253, [%rd7+284];
	xor.b32  	%r2214, %r2214, %r1253;
	ld.global.u32 	%r1254, [%rd7+288];
	xor.b32  	%r2213, %r2213, %r1254;
	ld.global.u32 	%r1255, [%rd7+292];
	xor.b32  	%r2212, %r2212, %r1255;
	ld.global.u32 	%r1256, [%rd7+296];
	xor.b32  	%r2211, %r2211, %r1256;
$L__BB0_35:
	and.b32  	%r1258, %r1150, 32768;
	setp.eq.s32 	%p20, %r1258, 0;
	@%p20 bra 	$L__BB0_37;
	ld.global.u32 	%r1259, [%rd7+300];
	xor.b32  	%r2215, %r2215, %r1259;
	ld.global.u32 	%r1260, [%rd7+304];
	xor.b32  	%r2214, %r2214, %r1260;
	ld.global.u32 	%r1261, [%rd7+308];
	xor.b32  	%r2213, %r2213, %r1261;
	ld.global.u32 	%r1262, [%rd7+312];
	xor.b32  	%r2212, %r2212, %r1262;
	ld.global.u32 	%r1263, [%rd7+316];
	xor.b32  	%r2211, %r2211, %r1263;
$L__BB0_37:
	add.s32 	%r1923, %r1923, 16;
	setp.ne.s32 	%p21, %r1923, 32;
	@%p21 bra 	$L__BB0_5;
	mad.lo.s32 	%r1264, %r1917, -31, %r26;
	add.s32 	%r1917, %r1264, 1;
	setp.ne.s32 	%p22, %r1917, 5;
	@%p22 bra 	$L__BB0_4;
	st.local.u32 	[%rd1+4], %r2215;
	st.local.v2.u32 	[%rd1+8], {%r2214, %r2213};
	st.local.v2.u32 	[%rd1+16], {%r2212, %r2211};
	setp.eq.s64 	%p23, %rd5, 1;
	@%p23 bra 	$L__BB0_114;
	mov.b32 	%r2211, 0;
	mov.u32 	%r2212, %r2211;
	mov.u32 	%r2213, %r2211;
	mov.u32 	%r2214, %r2211;
	mov.u32 	%r2215, %r2211;
	mov.u32 	%r2009, %r2211;
$L__BB0_41:
	mul.wide.u32 	%rd38, %r2009, 4;
	add.s64 	%rd39, %rd1, %rd38;
	ld.local.u32 	%r201, [%rd39+4];
	shl.b32 	%r202, %r2009, 5;
	mov.b32 	%r2015, 0;
$L__BB0_42:
	.pragma "nounroll";
	shr.u32 	%r1267, %r201, %r2015;
	and.b32  	%r1268, %r1267, 1;
	setp.eq.b32 	%p24, %r1268, 1;
	not.pred 	%p25, %p24;
	add.s32 	%r1269, %r202, %r2015;
	mul.lo.s32 	%r1270, %r1269, 5;
	mul.wide.u32 	%rd40, %r1270, 4;
	add.s64 	%rd8, %rd6, %rd40;
	@%p25 bra 	$L__BB0_44;
	ld.global.u32 	%r1271, [%rd8];
	xor.b32  	%r2215, %r2215, %r1271;
	ld.global.u32 	%r1272, [%rd8+4];
	xor.b32  	%r2214, %r2214, %r1272;
	ld.global.u32 	%r1273, [%rd8+8];
	xor.b32  	%r2213, %r2213, %r1273;
	ld.global.u32 	%r1274, [%rd8+12];
	xor.b32  	%r2212, %r2212, %r1274;
	ld.global.u32 	%r1275, [%rd8+16];
	xor.b32  	%r2211, %r2211, %r1275;
$L__BB0_44:
	and.b32  	%r1277, %r1267, 2;
	setp.eq.s32 	%p26, %r1277, 0;
	@%p26 bra 	$L__BB0_46;
	ld.global.u32 	%r1278, [%rd8+20];
	xor.b32  	%r2215, %r2215, %r1278;
	ld.global.u32 	%r1279, [%rd8+24];
	xor.b32  	%r2214, %r2214, %r1279;
	ld.global.u32 	%r1280, [%rd8+28];
	xor.b32  	%r2213, %r2213, %r1280;
	ld.global.u32 	%r1281, [%rd8+32];
	xor.b32  	%r2212, %r2212, %r1281;
	ld.global.u32 	%r1282, [%rd8+36];
	xor.b32  	%r2211, %r2211, %r1282;
$L__BB0_46:
	and.b32  	%r1284, %r1267, 4;
	setp.eq.s32 	%p27, %r1284, 0;
	@%p27 bra 	$L__BB0_48;
	ld.global.u32 	%r1285, [%rd8+40];
	xor.b32  	%r2215, %r2215, %r1285;
	ld.global.u32 	%r1286, [%rd8+44];
	xor.b32  	%r2214, %r2214, %r1286;
	ld.global.u32 	%r1287, [%rd8+48];
	xor.b32  	%r2213, %r2213, %r1287;
	ld.global.u32 	%r1288, [%rd8+52];
	xor.b32  	%r2212, %r2212, %r1288;
	ld.global.u32 	%r1289, [%rd8+56];
	xor.b32  	%r2211, %r2211, %r1289;
$L__BB0_48:
	and.b32  	%r1291, %r1267, 8;
	setp.eq.s32 	%p28, %r1291, 0;
	@%p28 bra 	$L__BB0_50;
	ld.global.u32 	%r1292, [%rd8+60];
	xor.b32  	%r2215, %r2215, %r1292;
	ld.global.u32 	%r1293, [%rd8+64];
	xor.b32  	%r2214, %r2214, %r1293;
	ld.global.u32 	%r1294, [%rd8+68];
	xor.b32  	%r2213, %r2213, %r1294;
	ld.global.u32 	%r1295, [%rd8+72];
	xor.b32  	%r2212, %r2212, %r1295;
	ld.global.u32 	%r1296, [%rd8+76];
	xor.b32  	%r2211, %r2211, %r1296;
$L__BB0_50:
	and.b32  	%r1298, %r1267, 16;
	setp.eq.s32 	%p29, %r1298, 0;
	@%p29 bra 	$L__BB0_52;
	ld.global.u32 	%r1299, [%rd8+80];
	xor.b32  	%r2215, %r2215, %r1299;
	ld.global.u32 	%r1300, [%rd8+84];
	xor.b32  	%r2214, %r2214, %r1300;
	ld.global.u32 	%r1301, [%rd8+88];
	xor.b32  	%r2213, %r2213, %r1301;
	ld.global.u32 	%r1302, [%rd8+92];
	xor.b32  	%r2212, %r2212, %r1302;
	ld.global.u32 	%r1303, [%rd8+96];
	xor.b32  	%r2211, %r2211, %r1303;
$L__BB0_52:
	and.b32  	%r1305, %r1267, 32;
	setp.eq.s32 	%p30, %r1305, 0;
	@%p30 bra 	$L__BB0_54;
	ld.global.u32 	%r1306, [%rd8+100];
	xor.b32  	%r2215, %r2215, %r1306;
	ld.global.u32 	%r1307, [%rd8+104];
	xor.b32  	%r2214, %r2214, %r1307;
	ld.global.u32 	%r1308, [%rd8+108];
	xor.b32  	%r2213, %r2213, %r1308;
	ld.global.u32 	%r1309, [%rd8+112];
	xor.b32  	%r2212, %r2212, %r1309;
	ld.global.u32 	%r1310, [%rd8+116];
	xor.b32  	%r2211, %r2211, %r1310;
$L__BB0_54:
	and.b32  	%r1312, %r1267, 64;
	setp.eq.s32 	%p31, %r1312, 0;
	@%p31 bra 	$L__BB0_56;
	ld.global.u32 	%r1313, [%rd8+120];
	xor.b32  	%r2215, %r2215, %r1313;
	ld.global.u32 	%r1314, [%rd8+124];
	xor.b32  	%r2214, %r2214, %r1314;
	ld.global.u32 	%r1315, [%rd8+128];
	xor.b32  	%r2213, %r2213, %r1315;
	ld.global.u32 	%r1316, [%rd8+132];
	xor.b32  	%r2212, %r2212, %r1316;
	ld.global.u32 	%r1317, [%rd8+136];
	xor.b32  	%r2211, %r2211, %r1317;
$L__BB0_56:
	and.b32  	%r1319, %r1267, 128;
	setp.eq.s32 	%p32, %r1319, 0;
	@%p32 bra 	$L__BB0_58;
	ld.global.u32 	%r1320, [%rd8+140];
	xor.b32  	%r2215, %r2215, %r1320;
	ld.global.u32 	%r1321, [%rd8+144];
	xor.b32  	%r2214, %r2214, %r1321;
	ld.global.u32 	%r1322, [%rd8+148];
	xor.b32  	%r2213, %r2213, %r1322;
	ld.global.u32 	%r1323, [%rd8+152];
	xor.b32  	%r2212, %r2212, %r1323;
	ld.global.u32 	%r1324, [%rd8+156];
	xor.b32  	%r2211, %r2211, %r1324;
$L__BB0_58:
	and.b32  	%r1326, %r1267, 256;
	setp.eq.s32 	%p33, %r1326, 0;
	@%p33 bra 	$L__BB0_60;
	ld.global.u32 	%r1327, [%rd8+160];
	xor.b32  	%r2215, %r2215, %r1327;
	ld.global.u32 	%r1328, [%rd8+164];
	xor.b32  	%r2214, %r2214, %r1328;
	ld.global.u32 	%r1329, [%rd8+168];
	xor.b32  	%r2213, %r2213, %r1329;
	ld.global.u32 	%r1330, [%rd8+172];
	xor.b32  	%r2212, %r2212, %r1330;
	ld.global.u32 	%r1331, [%rd8+176];
	xor.b32  	%r2211, %r2211, %r1331;
$L__BB0_60:
	and.b32  	%r1333, %r1267, 512;
	setp.eq.s32 	%p34, %r1333, 0;
	@%p34 bra 	$L__BB0_62;
	ld.global.u32 	%r1334, [%rd8+180];
	xor.b32  	%r2215, %r2215, %r1334;
	ld.global.u32 	%r1335, [%rd8+184];
	xor.b32  	%r2214, %r2214, %r1335;
	ld.global.u32 	%r1336, [%rd8+188];
	xor.b32  	%r2213, %r2213, %r1336;
	ld.global.u32 	%r1337, [%rd8+192];
	xor.b32  	%r2212, %r2212, %r1337;
	ld.global.u32 	%r1338, [%rd8+196];
	xor.b32  	%r2211, %r2211, %r1338;
$L__BB0_62:
	and.b32  	%r1340, %r1267, 1024;
	setp.eq.s32 	%p35, %r1340, 0;
	@%p35 bra 	$L__BB0_64;
	ld.global.u32 	%r1341, [%rd8+200];
	xor.b32  	%r2215, %r2215, %r1341;
	ld.global.u32 	%r1342, [%rd8+204];
	xor.b32  	%r2214, %r2214, %r1342;
	ld.global.u32 	%r1343, [%rd8+208];
	xor.b32  	%r2213, %r2213, %r1343;
	ld.global.u32 	%r1344, [%rd8+212];
	xor.b32  	%r2212, %r2212, %r1344;
	ld.global.u32 	%r1345, [%rd8+216];
	xor.b32  	%r2211, %r2211, %r1345;
$L__BB0_64:
	and.b32  	%r1347, %r1267, 2048;
	setp.eq.s32 	%p36, %r1347, 0;
	@%p36 bra 	$L__BB0_66;
	ld.global.u32 	%r1348, [%rd8+220];
	xor.b32  	%r2215, %r2215, %r1348;
	ld.global.u32 	%r1349, [%rd8+224];
	xor.b32  	%r2214, %r2214, %r1349;
	ld.global.u32 	%r1350, [%rd8+228];
	xor.b32  	%r2213, %r2213, %r1350;
	ld.global.u32 	%r1351, [%rd8+232];
	xor.b32  	%r2212, %r2212, %r1351;
	ld.global.u32 	%r1352, [%rd8+236];
	xor.b32  	%r2211, %r2211, %r1352;
$L__BB0_66:
	and.b32  	%r1354, %r1267, 4096;
	setp.eq.s32 	%p37, %r1354, 0;
	@%p37 bra 	$L__BB0_68;
	ld.global.u32 	%r1355, [%rd8+240];
	xor.b32  	%r2215, %r2215, %r1355;
	ld.global.u32 	%r1356, [%rd8+244];
	xor.b32  	%r2214, %r2214, %r1356;
	ld.global.u32 	%r1357, [%rd8+248];
	xor.b32  	%r2213, %r2213, %r1357;
	ld.global.u32 	%r1358, [%rd8+252];
	xor.b32  	%r2212, %r2212, %r1358;
	ld.global.u32 	%r1359, [%rd8+256];
	xor.b32  	%r2211, %r2211, %r1359;
$L__BB0_68:
	and.b32  	%r1361, %r1267, 8192;
	setp.eq.s32 	%p38, %r1361, 0;
	@%p38 bra 	$L__BB0_70;
	ld.global.u32 	%r1362, [%rd8+260];
	xor.b32  	%r2215, %r2215, %r1362;
	ld.global.u32 	%r1363, [%rd8+264];
	xor.b32  	%r2214, %r2214, %r1363;
	ld.global.u32 	%r1364, [%rd8+268];
	xor.b32  	%r2213, %r2213, %r1364;
	ld.global.u32 	%r1365, [%rd8+272];
	xor.b32  	%r2212, %r2212, %r1365;
	ld.global.u32 	%r1366, [%rd8+276];
	xor.b32  	%r2211, %r2211, %r1366;
$L__BB0_70:
	and.b32  	%r1368, %r1267, 16384;
	setp.eq.s32 	%p39, %r1368, 0;
	@%p39 bra 	$L__BB0_72;
	ld.global.u32 	%r1369, [%rd8+280];
	xor.b32  	%r2215, %r2215, %r1369;
	ld.global.u32 	%r1370, [%rd8+284];
	xor.b32  	%r2214, %r2214, %r1370;
	ld.global.u32 	%r1371, [%rd8+288];
	xor.b32  	%r2213, %r2213, %r1371;
	ld.global.u32 	%r1372, [%rd8+292];
	xor.b32  	%r2212, %r2212, %r1372;
	ld.global.u32 	%r1373, [%rd8+296];
	xor.b32  	%r2211, %r2211, %r1373;
$L__BB0_72:
	and.b32  	%r1375, %r1267, 32768;
	setp.eq.s32 	%p40, %r1375, 0;
	@%p40 bra 	$L__BB0_74;
	ld.global.u32 	%r1376, [%rd8+300];
	xor.b32  	%r2215, %r2215, %r1376;
	ld.global.u32 	%r1377, [%rd8+304];
	xor.b32  	%r2214, %r2214, %r1377;
	ld.global.u32 	%r1378, [%rd8+308];
	xor.b32  	%r2213, %r2213, %r1378;
	ld.global.u32 	%r1379, [%rd8+312];
	xor.b32  	%r2212, %r2212, %r1379;
	ld.global.u32 	%r1380, [%rd8+316];
	xor.b32  	%r2211, %r2211, %r1380;
$L__BB0_74:
	add.s32 	%r2015, %r2015, 16;
	setp.ne.s32 	%p41, %r2015, 32;
	@%p41 bra 	$L__BB0_42;
	mad.lo.s32 	%r1381, %r2009, -31, %r202;
	add.s32 	%r2009, %r1381, 1;
	setp.ne.s32 	%p42, %r2009, 5;
	@%p42 bra 	$L__BB0_41;
	st.local.u32 	[%rd1+4], %r2215;
	st.local.v2.u32 	[%rd1+8], {%r2214, %r2213};
	st.local.v2.u32 	[%rd1+16], {%r2212, %r2211};
	setp.ne.s64 	%p43, %rd5, 3;
	@%p43 bra 	$L__BB0_114;
	mov.b32 	%r2211, 0;
	mov.u32 	%r2212, %r2211;
	mov.u32 	%r2213, %r2211;
	mov.u32 	%r2214, %r2211;
	mov.u32 	%r2215, %r2211;
	mov.u32 	%r2101, %r2211;
$L__BB0_78:
	mul.wide.u32 	%rd41, %r2101, 4;
	add.s64 	%rd42, %rd1, %rd41;
	ld.local.u32 	%r377, [%rd42+4];
	shl.b32 	%r378, %r2101, 5;
	mov.b32 	%r2107, 0;
$L__BB0_79:
	.pragma "nounroll";
	shr.u32 	%r1384, %r377, %r2107;
	and.b32  	%r1385, %r1384, 1;
	setp.eq.b32 	%p44, %r1385, 1;
	not.pred 	%p45, %p44;
	add.s32 	%r1386, %r378, %r2107;
	mul.lo.s32 	%r1387, %r1386, 5;
	mul.wide.u32 	%rd43, %r1387, 4;
	add.s64 	%rd9, %rd6, %rd43;
	@%p45 bra 	$L__BB0_81;
	ld.global.u32 	%r1388, [%rd9];
	xor.b32  	%r2215, %r2215, %r1388;
	ld.global.u32 	%r1389, [%rd9+4];
	xor.b32  	%r2214, %r2214, %r1389;
	ld.global.u32 	%r1390, [%rd9+8];
	xor.b32  	%r2213, %r2213, %r1390;
	ld.global.u32 	%r1391, [%rd9+12];
	xor.b32  	%r2212, %r2212, %r1391;
	ld.global.u32 	%r1392, [%rd9+16];
	xor.b32  	%r2211, %r2211, %r1392;
$L__BB0_81:
	and.b32  	%r1394, %r1384, 2;
	setp.eq.s32 	%p46, %r1394, 0;
	@%p46 bra 	$L__BB0_83;
	ld.global.u32 	%r1395, [%rd9+20];
	xor.b32  	%r2215, %r2215, %r1395;
	ld.global.u32 	%r1396, [%rd9+24];
	xor.b32  	%r2214, %r2214, %r1396;
	ld.global.u32 	%r1397, [%rd9+28];
	xor.b32  	%r2213, %r2213, %r1397;
	ld.global.u32 	%r1398, [%rd9+32];
	xor.b32  	%r2212, %r2212, %r1398;
	ld.global.u32 	%r1399, [%rd9+36];
	xor.b32  	%r2211, %r2211, %r1399;
$L__BB0_83:
	and.b32  	%r1401, %r1384, 4;
	setp.eq.s32 	%p47, %r1401, 0;
	@%p47 bra 	$L__BB0_85;
	ld.global.u32 	%r1402, [%rd9+40];
	xor.b32  	%r2215, %r2215, %r1402;
	ld.global.u32 	%r1403, [%rd9+44];
	xor.b32  	%r2214, %r2214, %r1403;
	ld.global.u32 	%r1404, [%rd9+48];
	xor.b32  	%r2213, %r2213, %r1404;
	ld.global.u32 	%r1405, [%rd9+52];
	xor.b32  	%r2212, %r2212, %r1405;
	ld.global.u32 	%r1406, [%rd9+56];
	xor.b32  	%r2211, %r2211, %r1406;
$L__BB0_85:
	and.b32  	%r1408, %r1384, 8;
	setp.eq.s32 	%p48, %r1408, 0;
	@%p48 bra 	$L__BB0_87;
	ld.global.u32 	%r1409, [%rd9+60];
	xor.b32  	%r2215, %r2215, %r1409;
	ld.global.u32 	%r1410, [%rd9+64];
	xor.b32  	%r2214, %r2214, %r1410;
	ld.global.u32 	%r1411, [%rd9+68];
	xor.b32  	%r2213, %r2213, %r1411;
	ld.global.u32 	%r1412, [%rd9+72];
	xor.b32  	%r2212, %r2212, %r1412;
	ld.global.u32 	%r1413, [%rd9+76];
	xor.b32  	%r2211, %r2211, %r1413;
$L__BB0_87:
	and.b32  	%r1415, %r1384, 16;
	setp.eq.s32 	%p49, %r1415, 0;
	@%p49 bra 	$L__BB0_89;
	ld.global.u32 	%r1416, [%rd9+80];
	xor.b32  	%r2215, %r2215, %r1416;
	ld.global.u32 	%r1417, [%rd9+84];
	xor.b32  	%r2214, %r2214, %r1417;
	ld.global.u32 	%r1418, [%rd9+88];
	xor.b32  	%r2213, %r2213, %r1418;
	ld.global.u32 	%r1419, [%rd9+92];
	xor.b32  	%r2212, %r2212, %r1419;
	ld.global.u32 	%r1420, [%rd9+96];
	xor.b32  	%r2211, %r2211, %r1420;
$L__BB0_89:
	and.b32  	%r1422, %r1384, 32;
	setp.eq.s32 	%p50, %r1422, 0;
	@%p50 bra 	$L__BB0_91;
	ld.global.u32 	%r1423, [%rd9+100];
	xor.b32  	%r2215, %r2215, %r1423;
	ld.global.u32 	%r1424, [%rd9+104];
	xor.b32  	%r2214, %r2214, %r1424;
	ld.global.u32 	%r1425, [%rd9+108];
	xor.b32  	%r2213, %r2213, %r1425;
	ld.global.u32 	%r1426, [%rd9+112];
	xor.b32  	%r2212, %r2212, %r1426;
	ld.global.u32 	%r1427, [%rd9+116];
	xor.b32  	%r2211, %r2211, %r1427;
$L__BB0_91:
	and.b32  	%r1429, %r1384, 64;
	setp.eq.s32 	%p51, %r1429, 0;
	@%p51 bra 	$L__BB0_93;
	ld.global.u32 	%r1430, [%rd9+120];
	xor.b32  	%r2215, %r2215, %r1430;
	ld.global.u32 	%r1431, [%rd9+124];
	xor.b32  	%r2214, %r2214, %r1431;
	ld.global.u32 	%r1432, [%rd9+128];
	xor.b32  	%r2213, %r2213, %r1432;
	ld.global.u32 	%r1433, [%rd9+132];
	xor.b32  	%r2212, %r2212, %r1433;
	ld.global.u32 	%r1434, [%rd9+136];
	xor.b32  	%r2211, %r2211, %r1434;
$L__BB0_93:
	and.b32  	%r1436, %r1384, 128;
	setp.eq.s32 	%p52, %r1436, 0;
	@%p52 bra 	$L__BB0_95;
	ld.global.u32 	%r1437, [%rd9+140];
	xor.b32  	%r2215, %r2215, %r1437;
	ld.global.u32 	%r1438, [%rd9+144];
	xor.b32  	%r2214, %r2214, %r1438;
	ld.global.u32 	%r1439, [%rd9+148];
	xor.b32  	%r2213, %r2213, %r1439;
	ld.global.u32 	%r1440, [%rd9+152];
	xor.b32  	%r2212, %r2212, %r1440;
	ld.global.u32 	%r1441, [%rd9+156];
	xor.b32  	%r2211, %r2211, %r1441;
$L__BB0_95:
	and.b32  	%r1443, %r1384, 256;
	setp.eq.s32 	%p53, %r1443, 0;
	@%p53 bra 	$L__BB0_97;
	ld.global.u32 	%r1444, [%rd9+160];
	xor.b32  	%r2215, %r2215, %r1444;
	ld.global.u32 	%r1445, [%rd9+164];
	xor.b32  	%r2214, %r2214, %r1445;
	ld.global.u32 	%r1446, [%rd9+168];
	xor.b32  	%r2213, %r2213, %r1446;
	ld.global.u32 	%r1447, [%rd9+172];
	xor.b32  	%r2212, %r2212, %r1447;
	ld.global.u32 	%r1448, [%rd9+176];
	xor.b32  	%r2211, %r2211, %r1448;
$L__BB0_97:
	and.b32  	%r1450, %r1384, 512;
	setp.eq.s32 	%p54, %r1450, 0;
	@%p54 bra 	$L__BB0_99;
	ld.global.u32 	%r1451, [%rd9+180];
	xor.b32  	%r2215, %r2215, %r1451;
	ld.global.u32 	%r1452, [%rd9+184];
	xor.b32  	%r2214, %r2214, %r1452;
	ld.global.u32 	%r1453, [%rd9+188];
	xor.b32  	%r2213, %r2213, %r1453;
	ld.global.u32 	%r1454, [%rd9+192];
	xor.b32  	%r2212, %r2212, %r1454;
	ld.global.u32 	%r1455, [%rd9+196];
	xor.b32  	%r2211, %r2211, %r1455;
$L__BB0_99:
	and.b32  	%r1457, %r1384, 1024;
	setp.eq.s32 	%p55, %r1457, 0;
	@%p55 bra 	$L__BB0_101;
	ld.global.u32 	%r1458, [%rd9+200];
	xor.b32  	%r2215, %r2215, %r1458;
	ld.global.u32 	%r1459, [%rd9+204];
	xor.b32  	%r2214, %r2214, %r1459;
	ld.global.u32 	%r1460, [%rd9+208];
	xor.b32  	%r2213, %r2213, %r1460;
	ld.global.u32 	%r1461, [%rd9+212];
	xor.b32  	%r2212, %r2212, %r1461;
	ld.global.u32 	%r1462, [%rd9+216];
	xor.b32  	%r2211, %r2211, %r1462;
$L__BB0_101:
	and.b32  	%r1464, %r1384, 2048;
	setp.eq.s32 	%p56, %r1464, 0;
	@%p56 bra 	$L__BB0_103;
	ld.global.u32 	%r1465, [%rd9+220];
	xor.b32  	%r2215, %r2215, %r1465;
	ld.global.u32 	%r1466, [%rd9+224];
	xor.b32  	%r2214, %r2214, %r1466;
	ld.global.u32 	%r1467, [%rd9+228];
	xor.b32  	%r2213, %r2213, %r1467;
	ld.global.u32 	%r1468, [%rd9+232];
	xor.b32  	%r2212, %r2212, %r1468;
	ld.global.u32 	%r1469, [%rd9+236];
	xor.b32  	%r2211, %r2211, %r1469;
$L__BB0_103:
	and.b32  	%r1471, %r1384, 4096;
	setp.eq.s32 	%p57, %r1471, 0;
	@%p57 bra 	$L__BB0_105;
	ld.global.u32 	%r1472, [%rd9+240];
	xor.b32  	%r2215, %r2215, %r1472;
	ld.global.u32 	%r1473, [%rd9+244];
	xor.b32  	%r2214, %r2214, %r1473;
	ld.global.u32 	%r1474, [%rd9+248];
	xor.b32  	%r2213, %r2213, %r1474;
	ld.global.u32 	%r1475, [%rd9+252];
	xor.b32  	%r2212, %r2212, %r1475;
	ld.global.u32 	%r1476, [%rd9+256];
	xor.b32  	%r2211, %r2211, %r1476;
$L__BB0_105:
	and.b32  	%r1478, %r1384, 8192;
	setp.eq.s32 	%p58, %r1478, 0;
	@%p58 bra 	$L__BB0_107;
	ld.global.u32 	%r1479, [%rd9+260];
	xor.b32  	%r2215, %r2215, %r1479;
	ld.global.u32 	%r1480, [%rd9+264];
	xor.b32  	%r2214, %r2214, %r1480;
	ld.global.u32 	%r1481, [%rd9+268];
	xor.b32  	%r2213, %r2213, %r1481;
	ld.global.u32 	%r1482, [%rd9+272];
	xor.b32  	%r2212, %r2212, %r1482;
	ld.global.u32 	%r1483, [%rd9+276];
	xor.b32  	%r2211, %r2211, %r1483;
$L__BB0_107:
	and.b32  	%r1485, %r1384, 16384;
	setp.eq.s32 	%p59, %r1485, 0;
	@%p59 bra 	$L__BB0_109;
	ld.global.u32 	%r1486, [%rd9+280];
	xor.b32  	%r2215, %r2215, %r1486;
	ld.global.u32 	%r1487, [%rd9+284];
	xor.b32  	%r2214, %r2214, %r1487;
	ld.global.u32 	%r1488, [%rd9+288];
	xor.b32  	%r2213, %r2213, %r1488;
	ld.global.u32 	%r1489, [%rd9+292];
	xor.b32  	%r2212, %r2212, %r1489;
	ld.global.u32 	%r1490, [%rd9+296];
	xor.b32  	%r2211, %r2211, %r1490;
$L__BB0_109:
	and.b32  	%r1492, %r1384, 32768;
	setp.eq.s32 	%p60, %r1492, 0;
	@%p60 bra 	$L__BB0_111;
	ld.global.u32 	%r1493, [%rd9+300];
	xor.b32  	%r2215, %r2215, %r1493;
	ld.global.u32 	%r1494, [%rd9+304];
	xor.b32  	%r2214, %r2214, %r1494;
	ld.global.u32 	%r1495, [%rd9+308];
	xor.b32  	%r2213, %r2213, %r1495;
	ld.global.u32 	%r1496, [%rd9+312];
	xor.b32  	%r2212, %r2212, %r1496;
	ld.global.u32 	%r1497, [%rd9+316];
	xor.b32  	%r2211, %r2211, %r1497;
$L__BB0_111:
	add.s32 	%r2107, %r2107, 16;
	setp.ne.s32 	%p61, %r2107, 32;
	@%p61 bra 	$L__BB0_79;
	mad.lo.s32 	%r1498, %r2101, -31, %r378;
	add.s32 	%r2101, %r1498, 1;
	setp.ne.s32 	%p62, %r2101, 5;
	@%p62 bra 	$L__BB0_78;
	st.local.u32 	[%rd1+4], %r2215;
	st.local.v2.u32 	[%rd1+8], {%r2214, %r2213};
	st.local.v2.u32 	[%rd1+16], {%r2212, %r2211};
$L__BB0_114:
	shr.u64 	%rd85, %rd4, 2;
	add.s32 	%r1906, %r1906, 1;
	setp.lt.u64 	%p63, %rd4, 4;
	@%p63 bra 	$L__BB0_115;
	bra.uni 	$L__BB0_2;
$L__BB0_115:
	cvt.u32.u64 	%r1499, %rd86;
	setp.eq.s32 	%p64, %r1499, 0;
	@%p64 bra 	$L__BB0_230;
	mov.b32 	%r2198, 0;
	mov.u64 	%rd45, precalc_xorwow_offset_matrix;
$L__BB0_117:
	mov.u64 	%rd11, %rd86;
	and.b64  	%rd12, %rd11, 3;
	setp.eq.s64 	%p65, %rd12, 0;
	@%p65 bra 	$L__BB0_229;
	mul.wide.u32 	%rd44, %r2198, 3200;
	add.s64 	%rd13, %rd45, %rd44;
	mov.b32 	%r2211, 0;
	mov.u32 	%r2212, %r2211;
	mov.u32 	%r2213, %r2211;
	mov.u32 	%r2214, %r2211;
	mov.u32 	%r2215, %r2211;
	mov.u32 	%r2204, %r2211;
$L__BB0_119:
	mul.wide.u32 	%rd46, %r2204, 4;
	add.s64 	%rd47, %rd1, %rd46;
	ld.local.u32 	%r565, [%rd47+4];
	shl.b32 	%r566, %r2204, 5;
	mov.b32 	%r2210, 0;
$L__BB0_120:
	.pragma "nounroll";
	shr.u32 	%r1503, %r565, %r2210;
	and.b32  	%r1504, %r1503, 1;
	setp.eq.b32 	%p66, %r1504, 1;
	not.pred 	%p67, %p66;
	add.s32 	%r1505, %r566, %r2210;
	mul.lo.s32 	%r1506, %r1505, 5;
	mul.wide.u32 	%rd48, %r1506, 4;
	add.s64 	%rd14, %rd13, %rd48;
	@%p67 bra 	$L__BB0_122;
	ld.global.u32 	%r1507, [%rd14];
	xor.b32  	%r2215, %r2215, %r1507;
	ld.global.u32 	%r1508, [%rd14+4];
	xor.b32  	%r2214, %r2214, %r1508;
	ld.global.u32 	%r1509, [%rd14+8];
	xor.b32  	%r2213, %r2213, %r1509;
	ld.global.u32 	%r1510, [%rd14+12];
	xor.b32  	%r2212, %r2212, %r1510;
	ld.global.u32 	%r1511, [%rd14+16];
	xor.b32  	%r2211, %r2211, %r1511;
$L__BB0_122:
	and.b32  	%r1513, %r1503, 2;
	setp.eq.s32 	%p68, %r1513, 0;
	@%p68 bra 	$L__BB0_124;
	ld.global.u32 	%r1514, [%rd14+20];
	xor.b32  	%r2215, %r2215, %r1514;
	ld.global.u32 	%r1515, [%rd14+24];
	xor.b32  	%r2214, %r2214, %r1515;
	ld.global.u32 	%r1516, [%rd14+28];
	xor.b32  	%r2213, %r2213, %r1516;
	ld.global.u32 	%r1517, [%rd14+32];
	xor.b32  	%r2212, %r2212, %r1517;
	ld.global.u32 	%r1518, [%rd14+36];
	xor.b32  	%r2211, %r2211, %r1518;
$L__BB0_124:
	and.b32  	%r1520, %r1503, 4;
	setp.eq.s32 	%p69, %r1520, 0;
	@%p69 bra 	$L__BB0_126;
	ld.global.u32 	%r1521, [%rd14+40];
	xor.b32  	%r2215, %r2215, %r1521;
	ld.global.u32 	%r1522, [%rd14+44];
	xor.b32  	%r2214, %r2214, %r1522;
	ld.global.u32 	%r1523, [%rd14+48];
	xor.b32  	%r2213, %r2213, %r1523;
	ld.global.u32 	%r1524, [%rd14+52];
	xor.b32  	%r2212, %r2212, %r1524;
	ld.global.u32 	%r1525, [%rd14+56];
	xor.b32  	%r2211, %r2211, %r1525;
$L__BB0_126:
	and.b32  	%r1527, %r1503, 8;
	setp.eq.s32 	%p70, %r1527, 0;
	@%p70 bra 	$L__BB0_128;
	ld.global.u32 	%r1528, [%rd14+60];
	xor.b32  	%r2215, %r2215, %r1528;
	ld.global.u32 	%r1529, [%rd14+64];
	xor.b32  	%r2214, %r2214, %r1529;
	ld.global.u32 	%r1530, [%rd14+68];
	xor.b32  	%r2213, %r2213, %r1530;
	ld.global.u32 	%r1531, [%rd14+72];
	xor.b32  	%r2212, %r2212, %r1531;
	ld.global.u32 	%r1532, [%rd14+76];
	xor.b32  	%r2211, %r2211, %r1532;
$L__BB0_128:
	and.b32  	%r1534, %r1503, 16;
	setp.eq.s32 	%p71, %r1534, 0;
	@%p71 bra 	$L__BB0_130;
	ld.global.u32 	%r1535, [%rd14+80];
	xor.b32  	%r2215, %r2215, %r1535;
	ld.global.u32 	%r1536, [%rd14+84];
	xor.b32  	%r2214, %r2214, %r1536;
	ld.global.u32 	%r1537, [%rd14+88];
	xor.b32  	%r2213, %r2213, %r1537;
	ld.global.u32 	%r1538, [%rd14+92];
	xor.b32  	%r2212, %r2212, %r1538;
	ld.global.u32 	%r1539, [%rd14+96];
	xor.b32  	%r2211, %r2211, %r1539;
$L__BB0_130:
	and.b32  	%r1541, %r1503, 32;
	setp.eq.s32 	%p72, %r1541, 0;
	@%p72 bra 	$L__BB0_132;
	ld.global.u32 	%r1542, [%rd14+100];
	xor.b32  	%r2215, %r2215, %r1542;
	ld.global.u32 	%r1543, [%rd14+104];
	xor.b32  	%r2214, %r2214, %r1543;
	ld.global.u32 	%r1544, [%rd14+108];
	xor.b32  	%r2213, %r2213, %r1544;
	ld.global.u32 	%r1545, [%rd14+112];
	xor.b32  	%r2212, %r2212, %r1545;
	ld.global.u32 	%r1546, [%rd14+116];
	xor.b32  	%r2211, %r2211, %r1546;
$L__BB0_132:
	and.b32  	%r1548, %r1503, 64;
	setp.eq.s32 	%p73, %r1548, 0;
	@%p73 bra 	$L__BB0_134;
	ld.global.u32 	%r1549, [%rd14+120];
	xor.b32  	%r2215, %r2215, %r1549;
	ld.global.u32 	%r1550, [%rd14+124];
	xor.b32  	%r2214, %r2214, %r1550;
	ld.global.u32 	%r1551, [%rd14+128];
	xor.b32  	%r2213, %r2213, %r1551;
	ld.global.u32 	%r1552, [%rd14+132];
	xor.b32  	%r2212, %r2212, %r1552;
	ld.global.u32 	%r1553, [%rd14+136];
	xor.b32  	%r2211, %r2211, %r1553;
$L__BB0_134:
	and.b32  	%r1555, %r1503, 128;
	setp.eq.s32 	%p74, %r1555, 0;
	@%p74 bra 	$L__BB0_136;
	ld.global.u32 	%r1556, [%rd14+140];
	xor.b32  	%r2215, %r2215, %r1556;
	ld.global.u32 	%r1557, [%rd14+144];
	xor.b32  	%r2214, %r2214, %r1557;
	ld.global.u32 	%r1558, [%rd14+148];
	xor.b32  	%r2213, %r2213, %r1558;
	ld.global.u32 	%r1559, [%rd14+152];
	xor.b32  	%r2212, %r2212, %r1559;
	ld.global.u32 	%r1560, [%rd14+156];
	xor.b32  	%r2211, %r2211, %r1560;
$L__BB0_136:
	and.b32  	%r1562, %r1503, 256;
	setp.eq.s32 	%p75, %r1562, 0;
	@%p75 bra 	$L__BB0_138;
	ld.global.u32 	%r1563, [%rd14+160];
	xor.b32  	%r2215, %r2215, %r1563;
	ld.global.u32 	%r1564, [%rd14+164];
	xor.b32  	%r2214, %r2214, %r1564;
	ld.global.u32 	%r1565, [%rd14+168];
	xor.b32  	%r2213, %r2213, %r1565;
	ld.global.u32 	%r1566, [%rd14+172];
	xor.b32  	%r2212, %r2212, %r1566;
	ld.global.u32 	%r1567, [%rd14+176];
	xor.b32  	%r2211, %r2211, %r1567;
$L__BB0_138:
	and.b32  	%r1569, %r1503, 512;
	setp.eq.s32 	%p76, %r1569, 0;
	@%p76 bra 	$L__BB0_140;
	ld.global.u32 	%r1570, [%rd14+180];
	xor.b32  	%r2215, %r2215, %r1570;
	ld.global.u32 	%r1571, [%rd14+184];
	xor.b32  	%r2214, %r2214, %r1571;
	ld.global.u32 	%r1572, [%rd14+188];
	xor.b32  	%r2213, %r2213, %r1572;
	ld.global.u32 	%r1573, [%rd14+192];
	xor.b32  	%r2212, %r2212, %r1573;
	ld.global.u32 	%r1574, [%rd14+196];
	xor.b32  	%r2211, %r2211, %r1574;
$L__BB0_140:
	and.b32  	%r1576, %r1503, 1024;
	setp.eq.s32 	%p77, %r1576, 0;
	@%p77 bra 	$L__BB0_142;
	ld.global.u32 	%r1577, [%rd14+200];
	xor.b32  	%r2215, %r2215, %r1577;
	ld.global.u32 	%r1578, [%rd14+204];
	xor.b32  	%r2214, %r2214, %r1578;
	ld.global.u32 	%r1579, [%rd14+208];
	xor.b32  	%r2213, %r2213, %r1579;
	ld.global.u32 	%r1580, [%rd14+212];
	xor.b32  	%r2212, %r2212, %r1580;
	ld.global.u32 	%r1581, [%rd14+216];
	xor.b32  	%r2211, %r2211, %r1581;
$L__BB0_142:
	and.b32  	%r1583, %r1503, 2048;
	setp.eq.s32 	%p78, %r1583, 0;
	@%p78 bra 	$L__BB0_144;
	ld.global.u32 	%r1584, [%rd14+220];
	xor.b32  	%r2215, %r2215, %r1584;
	ld.global.u32 	%r1585, [%rd14+224];
	xor.b32  	%r2214, %r2214, %r1585;
	ld.global.u32 	%r1586, [%rd14+228];
	xor.b32  	%r2213, %r2213, %r1586;
	ld.global.u32 	%r1587, [%rd14+232];
	xor.b32  	%r2212, %r2212, %r1587;
	ld.global.u32 	%r1588, [%rd14+236];
	xor.b32  	%r2211, %r2211, %r1588;
$L__BB0_144:
	and.b32  	%r1590, %r1503, 4096;
	setp.eq.s32 	%p79, %r1590, 0;
	@%p79 bra 	$L__BB0_146;
	ld.global.u32 	%r1591, [%rd14+240];
	xor.b32  	%r2215, %r2215, %r1591;
	ld.global.u32 	%r1592, [%rd14+244];
	xor.b32  	%r2214, %r2214, %r1592;
	ld.global.u32 	%r1593, [%rd14+248];
	xor.b32  	%r2213, %r2213, %r1593;
	ld.global.u32 	%r1594, [%rd14+252];
	xor.b32  	%r2212, %r2212, %r1594;
	ld.global.u32 	%r1595, [%rd14+256];
	xor.b32  	%r2211, %r2211, %r1595;
$L__BB0_146:
	and.b32  	%r1597, %r1503, 8192;
	setp.eq.s32 	%p80, %r1597, 0;
	@%p80 bra 	$L__BB0_148;
	ld.global.u32 	%r1598, [%rd14+260];
	xor.b32  	%r2215, %r2215, %r1598;
	ld.global.u32 	%r1599, [%rd14+264];
	xor.b32  	%r2214, %r2214, %r1599;
	ld.global.u32 	%r1600, [%rd14+268];
	xor.b32  	%r2213, %r2213, %r1600;
	ld.global.u32 	%r1601, [%rd14+272];
	xor.b32  	%r2212, %r2212, %r1601;
	ld.global.u32 	%r1602, [%rd14+276];
	xor.b32  	%r2211, %r2211, %r1602;
$L__BB0_148:
	and.b32  	%r1604, %r1503, 16384;
	setp.eq.s32 	%p81, %r1604, 0;
	@%p81 bra 	$L__BB0_150;
	ld.global.u32 	%r1605, [%rd14+280];
	xor.b32  	%r2215, %r2215, %r1605;
	ld.global.u32 	%r1606, [%rd14+284];
	xor.b32  	%r2214, %r2214, %r1606;
	ld.global.u32 	%r1607, [%rd14+288];
	xor.b32  	%r2213, %r2213, %r1607;
	ld.global.u32 	%r1608, [%rd14+292];
	xor.b32  	%r2212, %r2212, %r1608;
	ld.global.u32 	%r1609, [%rd14+296];
	xor.b32  	%r2211, %r2211, %r1609;
$L__BB0_150:
	and.b32  	%r1611, %r1503, 32768;
	setp.eq.s32 	%p82, %r1611, 0;
	@%p82 bra 	$L__BB0_152;
	ld.global.u32 	%r1612, [%rd14+300];
	xor.b32  	%r2215, %r2215, %r1612;
	ld.global.u32 	%r1613, [%rd14+304];
	xor.b32  	%r2214, %r2214, %r1613;
	ld.global.u32 	%r1614, [%rd14+308];
	xor.b32  	%r2213, %r2213, %r1614;
	ld.global.u32 	%r1615, [%rd14+312];
	xor.b32  	%r2212, %r2212, %r1615;
	ld.global.u32 	%r1616, [%rd14+316];
	xor.b32  	%r2211, %r2211, %r1616;
$L__BB0_152:
	add.s32 	%r2210, %r2210, 16;
	setp.ne.s32 	%p83, %r2210, 32;
	@%p83 bra 	$L__BB0_120;
	mad.lo.s32 	%r1617, %r2204, -31, %r566;
	add.s32 	%r2204, %r1617, 1;
	setp.ne.s32 	%p84, %r2204, 5;
	@%p84 bra 	$L__BB0_119;
	st.local.u32 	[%rd1+4], %r2215;
	st.local.v2.u32 	[%rd1+8], {%r2214, %r2213};
	st.local.v2.u32 	[%rd1+16], {%r2212, %r2211};
	setp.eq.s64 	%p85, %rd12, 1;
	@%p85 bra 	$L__BB0_229;
	mov.b32 	%r2211, 0;
	mov.u32 	%r2212, %r2211;
	mov.u32 	%r2213, %r2211;
	mov.u32 	%r2214, %r2211;
	mov.u32 	%r2215, %r2211;
	mov.u32 	%r2296, %r2211;
$L__BB0_156:
	mul.wide.u32 	%rd49, %r2296, 4;
	add.s64 	%rd50, %rd1, %rd49;
	ld.local.u32 	%r741, [%rd50+4];
	shl.b32 	%r742, %r2296, 5;
	mov.b32 	%r2302, 0;
$L__BB0_157:
	.pragma "nounroll";
	shr.u32 	%r1620, %r741, %r2302;
	and.b32  	%r1621, %r1620, 1;
	setp.eq.b32 	%p86, %r1621, 1;
	not.pred 	%p87, %p86;
	add.s32 	%r1622, %r742, %r2302;
	mul.lo.s32 	%r1623, %r1622, 5;
	mul.wide.u32 	%rd51, %r1623, 4;
	add.s64 	%rd15, %rd13, %rd51;
	@%p87 bra 	$L__BB0_159;
	ld.global.u32 	%r1624, [%rd15];
	xor.b32  	%r2215, %r2215, %r1624;
	ld.global.u32 	%r1625, [%rd15+4];
	xor.b32  	%r2214, %r2214, %r1625;
	ld.global.u32 	%r1626, [%rd15+8];
	xor.b32  	%r2213, %r2213, %r1626;
	ld.global.u32 	%r1627, [%rd15+12];
	xor.b32  	%r2212, %r2212, %r1627;
	ld.global.u32 	%r1628, [%rd15+16];
	xor.b32  	%r2211, %r2211, %r1628;
$L__BB0_159:
	and.b32  	%r1630, %r1620, 2;
	setp.eq.s32 	%p88, %r1630, 0;
	@%p88 bra 	$L__BB0_161;
	ld.global.u32 	%r1631, [%rd15+20];
	xor.b32  	%r2215, %r2215, %r1631;
	ld.global.u32 	%r1632, [%rd15+24];
	xor.b32  	%r2214, %r2214, %r1632;
	ld.global.u32 	%r1633, [%rd15+28];
	xor.b32  	%r2213, %r2213, %r1633;
	ld.global.u32 	%r1634, [%rd15+32];
	xor.b32  	%r2212, %r2212, %r1634;
	ld.global.u32 	%r1635, [%rd15+36];
	xor.b32  	%r2211, %r2211, %r1635;
$L__BB0_161:
	and.b32  	%r1637, %r1620, 4;
	setp.eq.s32 	%p89, %r1637, 0;
	@%p89 bra 	$L__BB0_163;
	ld.global.u32 	%r1638, [%rd15+40];
	xor.b32  	%r2215, %r2215, %r1638;
	ld.global.u32 	%r1639, [%rd15+44];
	xor.b32  	%r2214, %r2214, %r1639;
	ld.global.u32 	%r1640, [%rd15+48];
	xor.b32  	%r2213, %r2213, %r1640;
	ld.global.u32 	%r1641, [%rd15+52];
	xor.b32  	%r2212, %r2212, %r1641;
	ld.global.u32 	%r1642, [%rd15+56];
	xor.b32  	%r2211, %r2211, %r1642;
$L__BB0_163:
	and.b32  	%r1644, %r1620, 8;
	setp.eq.s32 	%p90, %r1644, 0;
	@%p90 bra 	$L__BB0_165;
	ld.global.u32 	%r1645, [%rd15+60];
	xor.b32  	%r2215, %r2215, %r1645;
	ld.global.u32 	%r1646, [%rd15+64];
	xor.b32  	%r2214, %r2214, %r1646;
	ld.global.u32 	%r1647, [%rd15+68];
	xor.b32  	%r2213, %r2213, %r1647;
	ld.global.u32 	%r1648, [%rd15+72];
	xor.b32  	%r2212, %r2212, %r1648;
	ld.global.u32 	%r1649, [%rd15+76];
	xor.b32  	%r2211, %r2211, %r1649;
$L__BB0_165:
	and.b32  	%r1651, %r1620, 16;
	setp.eq.s32 	%p91, %r1651, 0;
	@%p91 bra 	$L__BB0_167;
	ld.global.u32 	%r1652, [%rd15+80];
	xor.b32  	%r2215, %r2215, %r1652;
	ld.global.u32 	%r1653, [%rd15+84];
	xor.b32  	%r2214, %r2214, %r1653;
	ld.global.u32 	%r1654, [%rd15+88];
	xor.b32  	%r2213, %r2213, %r1654;
	ld.global.u32 	%r1655, [%rd15+92];
	xor.b32  	%r2212, %r2212, %r1655;
	ld.global.u32 	%r1656, [%rd15+96];
	xor.b32  	%r2211, %r2211, %r1656;
$L__BB0_167:
	and.b32  	%r1658, %r1620, 32;
	setp.eq.s32 	%p92, %r1658, 0;
	@%p92 bra 	$L__BB0_169;
	ld.global.u32 	%r1659, [%rd15+100];
	xor.b32  	%r2215, %r2215, %r1659;
	ld.global.u32 	%r1660, [%rd15+104];
	xor.b32  	%r2214, %r2214, %r1660;
	ld.global.u32 	%r1661, [%rd15+108];
	xor.b32  	%r2213, %r2213, %r1661;
	ld.global.u32 	%r1662, [%rd15+112];
	xor.b32  	%r2212, %r2212, %r1662;
	ld.global.u32 	%r1663, [%rd15+116];
	xor.b32  	%r2211, %r2211, %r1663;
$L__BB0_169:
	and.b32  	%r1665, %r1620, 64;
	setp.eq.s32 	%p93, %r1665, 0;
	@%p93 bra 	$L__BB0_171;
	ld.global.u32 	%r1666, [%rd15+120];
	xor.b32  	%r2215, %r2215, %r1666;
	ld.global.u32 	%r1667, [%rd15+124];
	xor.b32  	%r2214, %r2214, %r1667;
	ld.global.u32 	%r1668, [%rd15+128];
	xor.b32  	%r2213, %r2213, %r1668;
	ld.global.u32 	%r1669, [%rd15+132];
	xor.b32  	%r2212, %r2212, %r1669;
	ld.global.u32 	%r1670, [%rd15+136];
	xor.b32  	%r2211, %r2211, %r1670;
$L__BB0_171:
	and.b32  	%r1672, %r1620, 128;
	setp.eq.s32 	%p94, %r1672, 0;
	@%p94 bra 	$L__BB0_173;
	ld.global.u32 	%r1673, [%rd15+140];
	xor.b32  	%r2215, %r2215, %r1673;
	ld.global.u32 	%r1674, [%rd15+144];
	xor.b32  	%r2214, %r2214, %r1674;
	ld.global.u32 	%r1675, [%rd15+148];
	xor.b32  	%r2213, %r2213, %r1675;
	ld.global.u32 	%r1676, [%rd15+152];
	xor.b32  	%r2212, %r2212, %r1676;
	ld.global.u32 	%r1677, [%rd15+156];
	xor.b32  	%r2211, %r2211, %r1677;
$L__BB0_173:
	and.b32  	%r1679, %r1620, 256;
	setp.eq.s32 	%p95, %r1679, 0;
	@%p95 bra 	$L__BB0_175;
	ld.global.u32 	%r1680, [%rd15+160];
	xor.b32  	%r2215, %r2215, %r1680;
	ld.global.u32 	%r1681, [%rd15+164];
	xor.b32  	%r2214, %r2214, %r1681;
	ld.global.u32 	%r1682, [%rd15+168];
	xor.b32  	%r2213, %r2213, %r1682;
	ld.global.u32 	%r1683, [%rd15+172];
	xor.b32  	%r2212, %r2212, %r1683;
	ld.global.u32 	%r1684, [%rd15+176];
	xor.b32  	%r2211, %r2211, %r1684;
$L__BB0_175:
	and.b32  	%r1686, %r1620, 512;
	setp.eq.s32 	%p96, %r1686, 0;
	@%p96 bra 	$L__BB0_177;
	ld.global.u32 	%r1687, [%rd15+180];
	xor.b32  	%r2215, %r2215, %r1687;
	ld.global.u32 	%r1688, [%rd15+184];
	xor.b32  	%r2214, %r2214, %r1688;
	ld.global.u32 	%r1689, [%rd15+188];
	xor.b32  	%r2213, %r2213, %r1689;
	ld.global.u32 	%r1690, [%rd15+192];
	xor.b32  	%r2212, %r2212, %r1690;
	ld.global.u32 	%r1691, [%rd15+196];
	xor.b32  	%r2211, %r2211, %r1691;
$L__BB0_177:
	and.b32  	%r1693, %r1620, 1024;
	setp.eq.s32 	%p97, %r1693, 0;
	@%p97 bra 	$L__BB0_179;
	ld.global.u32 	%r1694, [%rd15+200];
	xor.b32  	%r2215, %r2215, %r1694;
	ld.global.u32 	%r1695, [%rd15+204];
	xor.b32  	%r2214, %r2214, %r1695;
	ld.global.u32 	%r1696, [%rd15+208];
	xor.b32  	%r2213, %r2213, %r1696;
	ld.global.u32 	%r1697, [%rd15+212];
	xor.b32  	%r2212, %r2212, %r1697;
	ld.global.u32 	%r1698, [%rd15+216];
	xor.b32  	%r2211, %r2211, %r1698;
$L__BB0_179:
	and.b32  	%r1700, %r1620, 2048;
	setp.eq.s32 	%p98, %r1700, 0;
	@%p98 bra 	$L__BB0_181;
	ld.global.u32 	%r1701, [%rd15+220];
	xor.b32  	%r2215, %r2215, %r1701;
	ld.global.u32 	%r1702, [%rd15+224];
	xor.b32  	%r2214, %r2214, %r1702;
	ld.global.u32 	%r1703, [%rd15+228];
	xor.b32  	%r2213, %r2213, %r1703;
	ld.global.u32 	%r1704, [%rd15+232];
	xor.b32  	%r2212, %r2212, %r1704;
	ld.global.u32 	%r1705, [%rd15+236];
	xor.b32  	%r2211, %r2211, %r1705;
$L__BB0_181:
	and.b32  	%r1707, %r1620, 4096;
	setp.eq.s32 	%p99, %r1707, 0;
	@%p99 bra 	$L__BB0_183;
	ld.global.u32 	%r1708, [%rd15+240];
	xor.b32  	%r2215, %r2215, %r1708;
	ld.global.u32 	%r1709, [%rd15+244];
	xor.b32  	%r2214, %r2214, %r1709;
	ld.global.u32 	%r1710, [%rd15+248];
	xor.b32  	%r2213, %r2213, %r1710;
	ld.global.u32 	%r1711, [%rd15+252];
	xor.b32  	%r2212, %r2212, %r1711;
	ld.global.u32 	%r1712, [%rd15+256];
	xor.b32  	%r2211, %r2211, %r1712;
$L__BB0_183:
	and.b32  	%r1714, %r1620, 8192;
	setp.eq.s32 	%p100, %r1714, 0;
	@%p100 bra 	$L__BB0_185;
	ld.global.u32 	%r1715, [%rd15+260];
	xor.b32  	%r2215, %r2215, %r1715;
	ld.global.u32 	%r1716, [%rd15+264];
	xor.b32  	%r2214, %r2214, %r1716;
	ld.global.u32 	%r1717, [%rd15+268];
	xor.b32  	%r2213, %r2213, %r1717;
	ld.global.u32 	%r1718, [%rd15+272];
	xor.b32  	%r2212, %r2212, %r1718;
	ld.global.u32 	%r1719, [%rd15+276];
	xor.b32  	%r2211, %r2211, %r1719;
$L__BB0_185:
	and.b32  	%r1721, %r1620, 16384;
	setp.eq.s32 	%p101, %r1721, 0;
	@%p101 bra 	$L__BB0_187;
	ld.global.u32 	%r1722, [%rd15+280];
	xor.b32  	%r2215, %r2215, %r1722;
	ld.global.u32 	%r1723, [%rd15+284];
	xor.b32  	%r2214, %r2214, %r1723;
	ld.global.u32 	%r1724, [%rd15+288];
	xor.b32  	%r2213, %r2213, %r1724;
	ld.global.u32 	%r1725, [%rd15+292];
	xor.b32  	%r2212, %r2212, %r1725;
	ld.global.u32 	%r1726, [%rd15+296];
	xor.b32  	%r2211, %r2211, %r1726;
$L__BB0_187:
	and.b32  	%r1728, %r1620, 32768;
	setp.eq.s32 	%p102, %r1728, 0;
	@%p102 bra 	$L__BB0_189;
	ld.global.u32 	%r1729, [%rd15+300];
	xor.b32  	%r2215, %r2215, %r1729;
	ld.global.u32 	%r1730, [%rd15+304];
	xor.b32  	%r2214, %r2214, %r1730;
	ld.global.u32 	%r1731, [%rd15+308];
	xor.b32  	%r2213, %r2213, %r1731;
	ld.global.u32 	%r1732, [%rd15+312];
	xor.b32  	%r2212, %r2212, %r1732;
	ld.global.u32 	%r1733, [%rd15+316];
	xor.b32  	%r2211, %r2211, %r1733;
$L__BB0_189:
	add.s32 	%r2302, %r2302, 16;
	setp.ne.s32 	%p103, %r2302, 32;
	@%p103 bra 	$L__BB0_157;
	mad.lo.s32 	%r1734, %r2296, -31, %r742;
	add.s32 	%r2296, %r1734, 1;
	setp.ne.s32 	%p104, %r2296, 5;
	@%p104 bra 	$L__BB0_156;
	st.local.u32 	[%rd1+4], %r2215;
	st.local.v2.u32 	[%rd1+8], {%r2214, %r2213};
	st.local.v2.u32 	[%rd1+16], {%r2212, %r2211};
	setp.ne.s64 	%p105, %rd12, 3;
	@%p105 bra 	$L__BB0_229;
	mov.b32 	%r2211, 0;
	mov.u32 	%r2212, %r2211;
	mov.u32 	%r2213, %r2211;
	mov.u32 	%r2214, %r2211;
	mov.u32 	%r2215, %r2211;
	mov.u32 	%r2388, %r2211;
$L__BB0_193:
	mul.wide.u32 	%rd52, %r2388, 4;
	add.s64 	%rd53, %rd1, %rd52;
	ld.local.u32 	%r917, [%rd53+4];
	shl.b32 	%r918, %r2388, 5;
	mov.b32 	%r2394, 0;
$L__BB0_194:
	.pragma "nounroll";
	shr.u32 	%r1737, %r917, %r2394;
	and.b32  	%r1738, %r1737, 1;
	setp.eq.b32 	%p106, %r1738, 1;
	not.pred 	%p107, %p106;
	add.s32 	%r1739, %r918, %r2394;
	mul.lo.s32 	%r1740, %r1739, 5;
	mul.wide.u32 	%rd54, %r1740, 4;
	add.s64 	%rd16, %rd13, %rd54;
	@%p107 bra 	$L__BB0_196;
	ld.global.u32 	%r1741, [%rd16];
	xor.b32  	%r2215, %r2215, %r1741;
	ld.global.u32 	%r1742, [%rd16+4];
	xor.b32  	%r2214, %r2214, %r1742;
	ld.global.u32 	%r1743, [%rd16+8];
	xor.b32  	%r2213, %r2213, %r1743;
	ld.global.u32 	%r1744, [%rd16+12];
	xor.b32  	%r2212, %r2212, %r1744;
	ld.global.u32 	%r1745, [%rd16+16];
	xor.b32  	%r2211, %r2211, %r1745;
$L__BB0_196:
	and.b32  	%r1747, %r1737, 2;
	setp.eq.s32 	%p108, %r1747, 0;
	@%p108 bra 	$L__BB0_198;
	ld.global.u32 	%r1748, [%rd16+20];
	xor.b32  	%r2215, %r2215, %r1748;
	ld.global.u32 	%r1749, [%rd16+24];
	xor.b32  	%r2214, %r2214, %r1749;
	ld.global.u32 	%r1750, [%rd16+28];
	xor.b32  	%r2213, %r2213, %r1750;
	ld.global.u32 	%r1751, [%rd16+32];
	xor.b32  	%r2212, %r2212, %r1751;
	ld.global.u32 	%r1752, [%rd16+36];
	xor.b32  	%r2211, %r2211, %r1752;
$L__BB0_198:
	and.b32  	%r1754, %r1737, 4;
	setp.eq.s32 	%p109, %r1754, 0;
	@%p109 bra 	$L__BB0_200;
	ld.global.u32 	%r1755, [%rd16+40];
	xor.b32  	%r2215, %r2215, %r1755;
	ld.global.u32 	%r1756, [%rd16+44];
	xor.b32  	%r2214, %r2214, %r1756;
	ld.global.u32 	%r1757, [%rd16+48];
	xor.b32  	%r2213, %r2213, %r1757;
	ld.global.u32 	%r1758, [%rd16+52];
	xor.b32  	%r2212, %r2212, %r1758;
	ld.global.u32 	%r1759, [%rd16+56];
	xor.b32  	%r2211, %r2211, %r1759;
$L__BB0_200:
	and.b32  	%r1761, %r1737, 8;
	setp.eq.s32 	%p110, %r1761, 0;
	@%p110 bra 	$L__BB0_202;
	ld.global.u32 	%r1762, [%rd16+60];
	xor.b32  	%r2215, %r2215, %r1762;
	ld.global.u32 	%r1763, [%rd16+64];
	xor.b32  	%r2214, %r2214, %r1763;
	ld.global.u32 	%r1764, [%rd16+68];
	xor.b32  	%r2213, %r2213, %r1764;
	ld.global.u32 	%r1765, [%rd16+72];
	xor.b32  	%r2212, %r2212, %r1765;
	ld.global.u32 	%r1766, [%rd16+76];
	xor.b32  	%r2211, %r2211, %r1766;
$L__BB0_202:
	and.b32  	%r1768, %r1737, 16;
	setp.eq.s32 	%p111, %r1768, 0;
	@%p111 bra 	$L__BB0_204;
	ld.global.u32 	%r1769, [%rd16+80];
	xor.b32  	%r2215, %r2215, %r1769;
	ld.global.u32 	%r1770, [%rd16+84];
	xor.b32  	%r2214, %r2214, %r1770;
	ld.global.u32 	%r1771, [%rd16+88];
	xor.b32  	%r2213, %r2213, %r1771;
	ld.global.u32 	%r1772, [%rd16+92];
	xor.b32  	%r2212, %r2212, %r1772;
	ld.global.u32 	%r1773, [%rd16+96];
	xor.b32  	%r2211, %r2211, %r1773;
$L__BB0_204:
	and.b32  	%r1775, %r1737, 32;
	setp.eq.s32 	%p112, %r1775, 0;
	@%p112 bra 	$L__BB0_206;
	ld.global.u32 	%r1776, [%rd16+100];
	xor.b32  	%r2215, %r2215, %r1776;
	ld.global.u32 	%r1777, [%rd16+104];
	xor.b32  	%r2214, %r2214, %r1777;
	ld.global.u32 	%r1778, [%rd16+108];
	xor.b32  	%r2213, %r2213, %r1778;
	ld.global.u32 	%r1779, [%rd16+112];
	xor.b32  	%r2212, %r2212, %r1779;
	ld.global.u32 	%r1780, [%rd16+116];
	xor.b32  	%r2211, %r2211, %r1780;
$L__BB0_206:
	and.b32  	%r1782, %r1737, 64;
	setp.eq.s32 	%p113, %r1782, 0;
	@%p113 bra 	$L__BB0_208;
	ld.global.u32 	%r1783, [%rd16+120];
	xor.b32  	%r2215, %r2215, %r1783;
	ld.global.u32 	%r1784, [%rd16+124];
	xor.b32  	%r2214, %r2214, %r1784;
	ld.global.u32 	%r1785, [%rd16+128];
	xor.b32  	%r2213, %r2213, %r1785;
	ld.global.u32 	%r1786, [%rd16+132];
	xor.b32  	%r2212, %r2212, %r1786;
	ld.global.u32 	%r1787, [%rd16+136];
	xor.b32  	%r2211, %r2211, %r1787;
$L__BB0_208:
	and.b32  	%r1789, %r1737, 128;
	setp.eq.s32 	%p114, %r1789, 0;
	@%p114 bra 	$L__BB0_210;
	ld.global.u32 	%r1790, [%rd16+140];
	xor.b32  	%r2215, %r2215, %r1790;
	ld.global.u32 	%r1791, [%rd16+144];
	xor.b32  	%r2214, %r2214, %r1791;
	ld.global.u32 	%r1792, [%rd16+148];
	xor.b32  	%r2213, %r2213, %r1792;
	ld.global.u32 	%r1793, [%rd16+152];
	xor.b32  	%r2212, %r2212, %r1793;
	ld.global.u32 	%r1794, [%rd16+156];
	xor.b32  	%r2211, %r2211, %r1794;
$L__BB0_210:
	and.b32  	%r1796, %r1737, 256;
	setp.eq.s32 	%p115, %r1796, 0;
	@%p115 bra 	$L__BB0_212;
	ld.global.u32 	%r1797, [%rd16+160];
	xor.b32  	%r2215, %r2215, %r1797;
	ld.global.u32 	%r1798, [%rd16+164];
	xor.b32  	%r2214, %r2214, %r1798;
	ld.global.u32 	%r1799, [%rd16+168];
	xor.b32  	%r2213, %r2213, %r1799;
	ld.global.u32 	%r1800, [%rd16+172];
	xor.b32  	%r2212, %r2212, %r1800;
	ld.global.u32 	%r1801, [%rd16+176];
	xor.b32  	%r2211, %r2211, %r1801;
$L__BB0_212:
	and.b32  	%r1803, %r1737, 512;
	setp.eq.s32 	%p116, %r1803, 0;
	@%p116 bra 	$L__BB0_214;
	ld.global.u32 	%r1804, [%rd16+180];
	xor.b32  	%r2215, %r2215, %r1804;
	ld.global.u32 	%r1805, [%rd16+184];
	xor.b32  	%r2214, %r2214, %r1805;
	ld.global.u32 	%r1806, [%rd16+188];
	xor.b32  	%r2213, %r2213, %r1806;
	ld.global.u32 	%r1807, [%rd16+192];
	xor.b32  	%r2212, %r2212, %r1807;
	ld.global.u32 	%r1808, [%rd16+196];
	xor.b32  	%r2211, %r2211, %r1808;
$L__BB0_214:
	and.b32  	%r1810, %r1737, 1024;
	setp.eq.s32 	%p117, %r1810, 0;
	@%p117 bra 	$L__BB0_216;
	ld.global.u32 	%r1811, [%rd16+200];
	xor.b32  	%r2215, %r2215, %r1811;
	ld.global.u32 	%r1812, [%rd16+204];
	xor.b32  	%r2214, %r2214, %r1812;
	ld.global.u32 	%r1813, [%rd16+208];
	xor.b32  	%r2213, %r2213, %r1813;
	ld.global.u32 	%r1814, [%rd16+212];
	xor.b32  	%r2212, %r2212, %r1814;
	ld.global.u32 	%r1815, [%rd16+216];
	xor.b32  	%r2211, %r2211, %r1815;
$L__BB0_216:
	and.b32  	%r1817, %r1737, 2048;
	setp.eq.s32 	%p118, %r1817, 0;
	@%p118 bra 	$L__BB0_218;
	ld.global.u32 	%r1818, [%rd16+220];
	xor.b32  	%r2215, %r2215, %r1818;
	ld.global.u32 	%r1819, [%rd16+224];
	xor.b32  	%r2214, %r2214, %r1819;
	ld.global.u32 	%r1820, [%rd16+228];
	xor.b32  	%r2213, %r2213, %r1820;
	ld.global.u32 	%r1821, [%rd16+232];
	xor.b32  	%r2212, %r2212, %r1821;
	ld.global.u32 	%r1822, [%rd16+236];
	xor.b32  	%r2211, %r2211, %r1822;
$L__BB0_218:
	and.b32  	%r1824, %r1737, 4096;
	setp.eq.s32 	%p119, %r1824, 0;
	@%p119 bra 	$L__BB0_220;
	ld.global.u32 	%r1825, [%rd16+240];
	xor.b32  	%r2215, %r2215, %r1825;
	ld.global.u32 	%r1826, [%rd16+244];
	xor.b32  	%r2214, %r2214, %r1826;
	ld.global.u32 	%r1827, [%rd16+248];
	xor.b32  	%r2213, %r2213, %r1827;
	ld.global.u32 	%r1828, [%rd16+252];
	xor.b32  	%r2212, %r2212, %r1828;
	ld.global.u32 	%r1829, [%rd16+256];
	xor.b32  	%r2211, %r2211, %r1829;
$L__BB0_220:
	and.b32  	%r1831, %r1737, 8192;
	setp.eq.s32 	%p120, %r1831, 0;
	@%p120 bra 	$L__BB0_222;
	ld.global.u32 	%r1832, [%rd16+260];
	xor.b32  	%r2215, %r2215, %r1832;
	ld.global.u32 	%r1833, [%rd16+264];
	xor.b32  	%r2214, %r2214, %r1833;
	ld.global.u32 	%r1834, [%rd16+268];
	xor.b32  	%r2213, %r2213, %r1834;
	ld.global.u32 	%r1835, [%rd16+272];
	xor.b32  	%r2212, %r2212, %r1835;
	ld.global.u32 	%r1836, [%rd16+276];
	xor.b32  	%r2211, %r2211, %r1836;
$L__BB0_222:
	and.b32  	%r1838, %r1737, 16384;
	setp.eq.s32 	%p121, %r1838, 0;
	@%p121 bra 	$L__BB0_224;
	ld.global.u32 	%r1839, [%rd16+280];
	xor.b32  	%r2215, %r2215, %r1839;
	ld.global.u32 	%r1840, [%rd16+284];
	xor.b32  	%r2214, %r2214, %r1840;
	ld.global.u32 	%r1841, [%rd16+288];
	xor.b32  	%r2213, %r2213, %r1841;
	ld.global.u32 	%r1842, [%rd16+292];
	xor.b32  	%r2212, %r2212, %r1842;
	ld.global.u32 	%r1843, [%rd16+296];
	xor.b32  	%r2211, %r2211, %r1843;
$L__BB0_224:
	and.b32  	%r1845, %r1737, 32768;
	setp.eq.s32 	%p122, %r1845, 0;
	@%p122 bra 	$L__BB0_226;
	ld.global.u32 	%r1846, [%rd16+300];
	xor.b32  	%r2215, %r2215, %r1846;
	ld.global.u32 	%r1847, [%rd16+304];
	xor.b32  	%r2214, %r2214, %r1847;
	ld.global.u32 	%r1848, [%rd16+308];
	xor.b32  	%r2213, %r2213, %r1848;
	ld.global.u32 	%r1849, [%rd16+312];
	xor.b32  	%r2212, %r2212, %r1849;
	ld.global.u32 	%r1850, [%rd16+316];
	xor.b32  	%r2211, %r2211, %r1850;
$L__BB0_226:
	add.s32 	%r2394, %r2394, 16;
	setp.ne.s32 	%p123, %r2394, 32;
	@%p123 bra 	$L__BB0_194;
	mad.lo.s32 	%r1851, %r2388, -31, %r918;
	add.s32 	%r2388, %r1851, 1;
	setp.ne.s32 	%p124, %r2388, 5;
	@%p124 bra 	$L__BB0_193;
	st.local.u32 	[%rd1+4], %r2215;
	st.local.v2.u32 	[%rd1+8], {%r2214, %r2213};
	st.local.v2.u32 	[%rd1+16], {%r2212, %r2211};
$L__BB0_229:
	shr.u64 	%rd86, %rd11, 2;
	add.s32 	%r2198, %r2198, 1;
	setp.gt.u64 	%p125, %rd11, 3;
	@%p125 bra 	$L__BB0_117;
$L__BB0_230:
	mad.lo.s32 	%r2507, %r1499, 362437, %r2;
	ld.const.u32 	%r1099, [d_num_eqns];
	add.s32 	%r1853, %r1099, -1;
	cvt.rn.f64.s32 	%fd5, %r1853;
	add.f64 	%fd1, %fd5, 0d3FEFFFFDE7210BE9;
	ld.const.u64 	%rd55, [d_eqn_masks];
	cvta.to.global.u64 	%rd18, %rd55;
	setp.lt.s32 	%p126, %r1099, 1;
	@%p126 bra 	$L__BB0_246;
	mov.b32 	%r2513, 1;
	mov.b32 	%r2491, 0;
	mov.u32 	%r2514, %r2491;
$L__BB0_232:
	shr.u32 	%r1876, %r2215, 2;
	xor.b32  	%r1877, %r1876, %r2215;
	shl.b32 	%r1878, %r2211, 4;
	shl.b32 	%r1879, %r1877, 1;
	xor.b32  	%r1880, %r1878, %r1879;
	xor.b32  	%r1881, %r1880, %r2211;
	xor.b32  	%r1882, %r1881, %r1877;
	add.s32 	%r1883, %r2507, %r1882;
	add.s32 	%r1884, %r1883, 362437;
	cvt.rn.f32.u32 	%f6, %r1884;
	fma.rn.f32 	%f7, %f6, 0f2F800000, 0f2F000000;
	cvt.f64.f32 	%fd8, %f7;
	mul.f64 	%fd9, %fd1, %fd8;
	cvt.rn.f32.f64 	%f8, %fd9;
	add.f32 	%f9, %f8, 0f00000000;
	cvt.rzi.f32.f32 	%f10, %f9;
	cvt.rzi.s32.f32 	%r1885, %f10;
	mul.wide.s32 	%rd69, %r1885, 8;
	add.s64 	%rd70, %rd18, %rd69;
	ld.global.u64 	%rd20, [%rd70];
	mov.b32 	%r2500, 0;
	mov.u64 	%rd91, %rd20;
$L__BB0_233:
	mov.u32 	%r1113, %r2214;
	mov.u32 	%r1112, %r2213;
	mov.u32 	%r1111, %r2212;
	mov.u32 	%r1110, %r2211;
	mul.wide.u32 	%rd71, %r2500, 8;
	add.s64 	%rd72, %rd18, %rd71;
	ld.global.u64 	%rd22, [%rd72];
	and.b64  	%rd23, %rd22, %rd20;
	setp.eq.s64 	%p132, %rd23, 0;
	@%p132 bra 	$L__BB0_242;
	mov.b32 	%r2503, 1;
	mov.u64 	%rd88, %rd23;
$L__BB0_235:
	mov.u32 	%r1118, %r2503;
	neg.s32 	%r2503, %r1118;
	add.s64 	%rd73, %rd88, -1;
	and.b64  	%rd88, %rd73, %rd88;
	setp.ne.s64 	%p133, %rd88, 0;
	@%p133 bra 	$L__BB0_235;
	setp.ne.s32 	%p134, %r1118, 1;
	mov.u32 	%r2211, %r1110;
	mov.u32 	%r2212, %r1111;
	mov.u32 	%r2213, %r1112;
	mov.u32 	%r2214, %r1113;
	@%p134 bra 	$L__BB0_242;
	ld.const.f64 	%fd14, [d_consts+16];
	shr.u32 	%r1887, %r2215, 2;
	xor.b32  	%r1888, %r1887, %r2215;
	shl.b32 	%r1889, %r1110, 4;
	shl.b32 	%r1890, %r1888, 1;
	xor.b32  	%r1891, %r1890, %r1889;
	xor.b32  	%r1892, %r1891, %r1888;
	xor.b32  	%r2211, %r1892, %r1110;
	add.s32 	%r2507, %r2507, 362437;
	add.s32 	%r1893, %r2211, %r2507;
	cvt.rn.f32.u32 	%f11, %r1893;
	fma.rn.f32 	%f12, %f11, 0f2F800000, 0f2F000000;
	cvt.f64.f32 	%fd10, %f12;
	ld.const.f64 	%fd11, [d_consts];
	setp.ltu.f64 	%p135, %fd11, %fd10;
	@%p135 bra 	$L__BB0_241;
	and.b64  	%rd74, %rd91, %rd20;
	and.b64  	%rd89, %rd74, %rd22;
	setp.eq.s64 	%p136, %rd89, 0;
	@%p136 bra 	$L__BB0_240;
$L__BB0_239:
	neg.s32 	%r2513, %r2513;
	add.s64 	%rd75, %rd89, -1;
	and.b64  	%rd89, %rd75, %rd89;
	setp.ne.s64 	%p137, %rd89, 0;
	@%p137 bra 	$L__BB0_239;
$L__BB0_240:
	ld.const.f64 	%fd14, [d_consts+8];
	cvt.u64.u32 	%rd76, %r2500;
	xor.b64  	%rd91, %rd22, %rd91;
	setp.eq.s64 	%p138, %rd23, 1;
	neg.s32 	%r1894, %r2513;
	selp.b32 	%r1895, %r1894, %r2513, %p138;
	ld.const.u64 	%rd77, [d_sols];
	cvta.to.global.u64 	%rd78, %rd77;
	add.s64 	%rd79, %rd78, %rd76;
	ld.global.s8 	%rs1, [%rd79];
	mul.wide.s16 	%r1896, %rs1, 2;
	add.s32 	%r1897, %r1896, -1;
	mul.lo.s32 	%r2513, %r1897, %r1895;
$L__BB0_241:
	cvt.rn.f64.s32 	%fd12, %r2513;
	mul.f64 	%fd13, %fd14, %fd12;
	cvt.rzi.s32.f64 	%r2513, %fd13;
	add.s32 	%r2514, %r2514, 1;
	mov.u32 	%r2212, %r1110;
	mov.u32 	%r2213, %r1111;
	mov.u32 	%r2214, %r1112;
	mov.u32 	%r2215, %r1113;
$L__BB0_242:
	add.s32 	%r2500, %r2500, 1;
	setp.eq.s32 	%p139, %r2500, %r1099;
	@%p139 bra 	$L__BB0_243;
	bra.uni 	$L__BB0_233;
$L__BB0_243:
	setp.eq.s64 	%p140, %rd91, 0;
	@%p140 bra 	$L__BB0_244;
	bra.uni 	$L__BB0_245;
$L__BB0_244:
	ld.global.u64 	%rd80, [d_chunk_tally];
	shl.b32 	%r1898, %r2514, 1;
	mul.wide.s32 	%rd81, %r1898, 4;
	add.s64 	%rd82, %rd80, %rd81;
	atom.add.u32 	%r1899, [%rd82], 1;
	ld.global.u64 	%rd83, [d_chunk_tally];
	add.s64 	%rd84, %rd83, %rd81;
	atom.add.u32 	%r1900, [%rd84+4], %r2513;
$L__BB0_245:
	add.s32 	%r2491, %r2491, 1;
	setp.eq.s32 	%p141, %r2491, 32;
	@%p141 bra 	$L__BB0_253;
	bra.uni 	$L__BB0_232;
$L__BB0_246:
	shr.u32 	%r1855, %r2215, 2;
	xor.b32  	%r1856, %r1855, %r2215;
	shl.b32 	%r1857, %r2211, 4;
	shl.b32 	%r1858, %r1856, 1;
	xor.b32  	%r1859, %r1857, %r1858;
	xor.b32  	%r1860, %r1859, %r2211;
	xor.b32  	%r1861, %r1860, %r1856;
	add.s32 	%r1862, %r2507, %r1861;
	add.s32 	%r1863, %r1862, 362437;
	cvt.rn.f32.u32 	%f1, %r1863;
	fma.rn.f32 	%f2, %f1, 0f2F800000, 0f2F000000;
	cvt.f64.f32 	%fd6, %f2;
	mul.f64 	%fd7, %fd1, %fd6;
	cvt.rn.f32.f64 	%f3, %fd7;
	add.f32 	%f4, %f3, 0f00000000;
	cvt.rzi.f32.f32 	%f5, %f4;
	cvt.rzi.s32.f32 	%r1864, %f5;
	mul.wide.s32 	%rd56, %r1864, 8;
	add.s64 	%rd19, %rd18, %rd56;
	mov.b32 	%r2515, 0;
$L__BB0_247:
	ld.global.u64 	%rd57, [%rd19];
	setp.ne.s64 	%p127, %rd57, 0;
	@%p127 bra 	$L__BB0_252;
	ld.global.u64 	%rd58, [d_chunk_tally];
	atom.add.u32 	%r1865, [%rd58], 1;
	ld.global.u64 	%rd59, [d_chunk_tally];
	atom.add.u32 	%r1866, [%rd59+4], 1;
	ld.global.u64 	%rd60, [%rd19];
	setp.ne.s64 	%p128, %rd60, 0;
	@%p128 bra 	$L__BB0_252;
	ld.global.u64 	%rd61, [d_chunk_tally];
	atom.add.u32 	%r1867, [%rd61], 1;
	ld.global.u64 	%rd62, [d_chunk_tally];
	atom.add.u32 	%r1868, [%rd62+4], 1;
	ld.global.u64 	%rd63, [%rd19];
	setp.ne.s64 	%p129, %rd63, 0;
	@%p129 bra 	$L__BB0_252;
	ld.global.u64 	%rd64, [d_chunk_tally];
	atom.add.u32 	%r1869, [%rd64], 1;
	ld.global.u64 	%rd65, [d_chunk_tally];
	atom.add.u32 	%r1870, [%rd65+4], 1;
	ld.global.u64 	%rd66, [%rd19];
	setp.ne.s64 	%p130, %rd66, 0;
	@%p130 bra 	$L__BB0_252;
	ld.global.u64 	%rd67, [d_chunk_tally];
	atom.add.u32 	%r1871, [%rd67], 1;
	ld.global.u64 	%rd68, [d_chunk_tally];
	atom.add.u32 	%r1872, [%rd68+4], 1;
$L__BB0_252:
	add.s32 	%r2515, %r2515, 4;
	setp.ne.s32 	%p131, %r2515, 32;
	@%p131 bra 	$L__BB0_247;
$L__BB0_253:
	ret;

}


// ===== COMPILED SASS (sm_100) =====

	.target	sm_100

	.elftype	@"ET_EXEC"


//--------------------- .note.nv.tkinfo           --------------------------
	.section	.note.nv.tkinfo,"",@"SHT_NOTE"
	.sectionflags	@"SHF_NOTE_NV_TKINFO"
	.tkinfo
        /*0018*/ 	.word	0x00000002
        /*0030*/ 	.string	""
        /*0030*/ 	.string	"ptxas"
        /*0030*/ 	.string	"Cuda compilation tools, release 13.0, V13.0.88"
        /*0030*/ 	.string	"Build cuda_13.0.r13.0/compiler.36424714_0"
        /*0030*/ 	.string	"-arch sm_100 -m 64 "



//--------------------- .note.nv.cuinfo           --------------------------
	.section	.note.nv.cuinfo,"",@"SHT_NOTE"
	.sectionflags	@"SHF_NOTE_NV_CUINFO"
        /*0018*/ 	.short	0x0002
        /*001a*/ 	.short	0x0064
        /*001c*/ 	.short	0x0082
	.zero		2


//--------------------- .nv.info                  --------------------------
	.section	.nv.info,"",@"SHT_CUDA_INFO"
	.align	4


	//----- nvinfo : EIATTR_REGCOUNT
	.align		4
        /*0000*/ 	.byte	0x04, 0x2f
        /*0002*/ 	.short	(.L_15 - .L_14)
	.align		4
.L_14:
        /*0004*/ 	.word	index@(_Z6samplei)
        /*0008*/ 	.word	0x00000020


	//----- nvinfo : EIATTR_FRAME_SIZE
	.align		4
.L_15:
        /*000c*/ 	.byte	0x04, 0x11
        /*000e*/ 	.short	(.L_17 - .L_16)
	.align		4
.L_16:
        /*0010*/ 	.word	index@(_Z6samplei)
        /*0014*/ 	.word	0x00000030


	//----- nvinfo : EIATTR_MIN_STACK_SIZE
	.align		4
.L_17:
        /*0018*/ 	.byte	0x04, 0x12
        /*001a*/ 	.short	(.L_19 - .L_18)
	.align		4
.L_18:
        /*001c*/ 	.word	index@(_Z6samplei)
        /*0020*/ 	.word	0x00000030
.L_19:


//--------------------- .nv.compat                --------------------------
	.section	.nv.compat,"",@"SHT_CUDA_COMPAT_INFO"
	.align	4
        /*0000*/ 	.byte	0x02, 0x09, 0x00, 0x00, 0x02, 0x02, 0x01, 0x00, 0x02, 0x05, 0x05, 0x00, 0x03, 0x07, 0x01, 0x01
        /*0010*/ 	.byte	0x02, 0x03, 0x00, 0x00, 0x02, 0x06, 0x01, 0x00, 0x04, 0x0b, 0x08, 0x00, 0x01, 0x00, 0x00, 0x00
        /*0020*/ 	.byte	0x00, 0x00, 0x00, 0x00


//--------------------- .nv.info._Z6samplei       --------------------------
	.section	.nv.info._Z6samplei,"",@"SHT_CUDA_INFO"
	.sectionflags	@""
	.align	4


	//----- nvinfo : EIATTR_CUDA_API_VERSION
	.align		4
        /*0000*/ 	.byte	0x04, 0x37
        /*0002*/ 	.short	(.L_21 - .L_20)
.L_20:
        /*0004*/ 	.word	0x00000082


	//----- nvinfo : EIATTR_KPARAM_INFO
	.align		4
.L_21:
        /*0008*/ 	.byte	0x04, 0x17
        /*000a*/ 	.short	(.L_23 - .L_22)
.L_22:
        /*000c*/ 	.word	0x00000000
        /*0010*/ 	.short	0x0000
        /*0012*/ 	.short	0x0000
        /*0014*/ 	.byte	0x00, 0xf0, 0x11, 0x00


	//----- nvinfo : EIATTR_SPARSE_MMA_MASK
	.align		4
.L_23:
        /*0018*/ 	.byte	0x03, 0x50
        /*001a*/ 	.short	0x0000


	//----- nvinfo : EIATTR_MAXREG_COUNT
	.align		4
        /*001c*/ 	.byte	0x03, 0x1b
        /*001e*/ 	.short	0x00ff


	//----- nvinfo : EIATTR_MERCURY_ISA_VERSION
	.align		4
        /*0020*/ 	.byte	0x03, 0x5f
        /*0022*/ 	.short	0x0101


	//----- nvinfo : EIATTR_INT_WARP_WIDE_INSTR_OFFSETS
	.align		4
        /*0024*/ 	.byte	0x04, 0x31
        /*0026*/ 	.short	(.L_25 - .L_24)


	//   ....[0]....
.L_24:
        /*0028*/ 	.word	0x00005730


	//   ....[1]....
        /*002c*/ 	.word	0x00005800


	//   ....[2]....
        /*0030*/ 	.word	0x000058c0


	//   ....[3]....
        /*0034*/ 	.word	0x00005980


	//----- nvinfo : EIATTR_VRC_CTA_INIT_COUNT
	.align		4
.L_25:
        /*0038*/ 	.byte	0x02, 0x4a
	.zero		1
	.zero		1


	//----- nvinfo : EIATTR_EXIT_INSTR_OFFSETS
	.align		4
        /*003c*/ 	.byte	0x04, 0x1c
        /*003e*/ 	.short	(.L_27 - .L_26)


	//   ....[0]....
.L_26:
        /*0040*/ 	.word	0x00005560


	//   ....[1]....
        /*0044*/ 	.word	0x00005a10


	//----- nvinfo : EIATTR_CRS_STACK_SIZE
	.align		4
.L_27:
        /*0048*/ 	.byte	0x04, 0x1e
        /*004a*/ 	.short	(.L_29 - .L_28)
.L_28:
        /*004c*/ 	.word	0x00000000


	//----- nvinfo : EIATTR_CBANK_PARAM_SIZE
	.align		4
.L_29:
        /*0050*/ 	.byte	0x03, 0x19
        /*0052*/ 	.short	0x0004


	//----- nvinfo : EIATTR_PARAM_CBANK
	.align		4
        /*0054*/ 	.byte	0x04, 0x0a
        /*0056*/ 	.short	(.L_31 - .L_30)
	.align		4
.L_30:
        /*0058*/ 	.word	index@(.nv.constant0._Z6samplei)
        /*005c*/ 	.short	0x0380
        /*005e*/ 	.short	0x0004


	//----- nvinfo : EIATTR_SW_WAR
	.align		4
.L_31:
        /*0060*/ 	.byte	0x04, 0x36
        /*0062*/ 	.short	(.L_33 - .L_32)
.L_32:
        /*0064*/ 	.word	0x00000008
.L_33:


//--------------------- .nv.callgraph             --------------------------
	.section	.nv.callgraph,"",@"SHT_CUDA_CALLGRAPH"
	.align	4
	.sectionentsize	8
	.align		4
        /*0000*/ 	.word	0x00000000
	.align		4
        /*0004*/ 	.word	0xffffffff
	.align		4
        /*0008*/ 	.word	0x00000000
	.align		4
        /*000c*/ 	.word	0xfffffffe
	.align		4
        /*0010*/ 	.word	0x00000000
	.align		4
        /*0014*/ 	.word	0xfffffffd
	.align		4
        /*0018*/ 	.word	0x00000000
	.align		4
        /*001c*/ 	.word	0xfffffffc


//--------------------- .nv.constant4             --------------------------
	.section	.nv.constant4,"a",@progbits
	.align	8
	.align		8
.nv.constant4:
        /*0000*/ 	.dword	precalc_xorwow_matrix
	.align		8
        /*0008*/ 	.dword	precalc_xorwow_offset_matrix
	.align		8
        /*0010*/ 	.dword	mrg32k3aM1
	.align		8
        /*0018*/ 	.dword	mrg32k3aM2
	.align		8
        /*0020*/ 	.dword	mrg32k3aM1SubSeq
	.align		8
        /*0028*/ 	.dword	mrg32k3aM2SubSeq
	.align		8
        /*0030*/ 	.dword	mrg32k3aM1Seq
	.align		8
        /*0038*/ 	.dword	mrg32k3aM2Seq
	.align		8
        /*0040*/ 	.dword	d_chunk_tally


//--------------------- .nv.constant3             --------------------------
	.section	.nv.constant3,"a",@progbits
	.align	8
.nv.constant3:
	.type		__cr_lgamma_table,@object
	.size		__cr_lgamma_table,(d_eqn_masks - __cr_lgamma_table)
__cr_lgamma_table:
        /*0000*/ 	.byte	0x00, 0x00, 0x00, 0x00, 0x00, 0x00, 0x00, 0x00, 0x00, 0x00, 0x00, 0x00, 0x00, 0x00, 0x00, 0x00
        /*0010*/ 	.byte	0xef, 0x39, 0xfa, 0xfe, 0x42, 0x2e, 0xe6, 0x3f, 0x02, 0x20, 0x2a, 0xfa, 0x0b, 0xab, 0xfc, 0x3f
        /*0020*/ 	.byte	0xf9, 0x2c, 0x92, 0x7c, 0xa7, 0x6c, 0x09, 0x40, 0xc9, 0x79, 0x44, 0x3c, 0x64, 0x26, 0x13, 0x40
        /*0030*/ 	.byte	0xca, 0x01, 0xcf, 0x3a, 0x27, 0x51, 0x1a, 0x40, 0x30, 0xcc, 0x2d, 0xf3, 0xe1, 0x0c, 0x21, 0x40
        /*0040*/ 	.byte	0x0d, 0xb7, 0xfc, 0x82, 0x8e, 0x35, 0x25, 0x40
	.type		d_eqn_masks,@object
	.size		d_eqn_masks,(d_sols - d_eqn_masks)
d_eqn_masks:
	.zero		8
	.type		d_sols,@object
	.size		d_sols,(d_num_eqns - d_sols)
d_sols:
	.zero		8
	.type		d_num_eqns,@object
	.size		d_num_eqns,(.L_11 - d_num_eqns)
d_num_eqns:
	.zero		4
.L_11:
	.zero		4
	.type		d_consts,@object
	.size		d_consts,(.L_12 - d_consts)
d_consts:
	.zero		24
.L_12:


//--------------------- .text._Z6samplei          --------------------------
	.section	.text._Z6samplei,"ax",@progbits
	.align	128
        .global         _Z6samplei
        .type           _Z6samplei,@function
        .size           _Z6samplei,(.L_x_38 - _Z6samplei)
        .other          _Z6samplei,@"STO_CUDA_ENTRY STV_DEFAULT"
_Z6samplei:
.text._Z6samplei:
[----:B------:R-:W0:Y:S08]  /*0000*/  LDC R1, c[0x0][0x37c] ;  /* 0x0000df00ff017b82 */ /* 0x000e300000000800 */
[----:B------:R-:W1:Y:S01]  /*0010*/  LDC R2, c[0x0][0x380] ;  /* 0x0000e000ff027b82 */ /* 0x000e620000000800 */
[----:B------:R-:W-:Y:S01]  /*0020*/  IMAD.MOV.U32 R3, RZ, RZ, -0x266e14b1 ;  /* 0xd991eb4fff037424 */ /* 0x000fe200078e00ff */
[----:B------:R-:W2:Y:S01]  /*0030*/  S2R R9, SR_TID.X ;  /* 0x0000000000097919 */ /* 0x000ea20000002100 */
[----:B0-----:R-:W-:Y:S01]  /*0040*/  VIADD R1, R1, 0xffffffd0 ;  /* 0xffffffd001017836 */ /* 0x001fe20000000000 */
[----:B------:R-:W0:Y:S03]  /*0050*/  LDCU.64 UR8, c[0x0][0x358] ;  /* 0x00006b00ff0877ac */ /* 0x000e260008000a00 */
[----:B------:R-:W-:Y:S01]  /*0060*/  IMAD.MOV.U32 R8, RZ, RZ, R1 ;  /* 0x000000ffff087224 */ /* 0x000fe200078e0001 */
[----:B------:R-:W3:Y:S01]  /*0070*/  S2UR UR4, SR_CTAID.X ;  /* 0x00000000000479c3 */ /* 0x000ee20000002500 */
[----:B-1----:R-:W-:-:S02]  /*0080*/  LOP3.LUT R0, R2, 0xaad26b49, RZ, 0x3c, !PT ;  /* 0xaad26b4902007812 */ /* 0x002fc400078e3cff */
[----:B------:R-:W-:-:S03]  /*0090*/  ISETP.GT.AND P0, PT, R2, -0x1, PT ;  /* 0xffffffff0200780c */ /* 0x000fc60003f04270 */
[----:B------:R-:W-:Y:S01]  /*00a0*/  IMAD R0, R0, 0x4182bed5, RZ ;  /* 0x4182bed500007824 */ /* 0x000fe200078e02ff */
[----:B------:R-:W-:Y:S01]  /*00b0*/  SEL R3, R3, 0x8bf16996, P0 ;  /* 0x8bf1699603037807 */ /* 0x000fe20000000000 */
[----:B---3--:R-:W-:Y:S02]  /*00c0*/  UISETP.NE.AND UP0, UPT, UR4, URZ, UPT ;  /* 0x000000ff0400728c */ /* 0x008fe4000bf05270 */
[C---:B------:R-:W-:Y:S01]  /*00d0*/  VIADD R5, R0.reuse, 0x583f19 ;  /* 0x00583f1900057836 */ /* 0x040fe20000000000 */
[C---:B------:R-:W-:Y:S01]  /*00e0*/  IADD3 R2, PT, PT, R3.reuse, 0x64f0c9, R0 ;  /* 0x0064f0c903027810 */ /* 0x040fe20007ffe000 */
[C---:B------:R-:W-:Y:S01]  /*00f0*/  VIADD R7, R3.reuse, 0x1f123bb5 ;  /* 0x1f123bb503077836 */ /* 0x040fe20000000000 */
[----:B------:R-:W-:Y:S01]  /*0100*/  LOP3.LUT R4, R3, 0x5491333, RZ, 0x3c, !PT ;  /* 0x0549133303047812 */ /* 0x000fe200078e3cff */
[C---:B------:R-:W-:Y:S01]  /*0110*/  VIADD R3, R0.reuse, 0x75bcd15 ;  /* 0x075bcd1500037836 */ /* 0x040fe20000000000 */
[----:B------:R-:W-:Y:S01]  /*0120*/  LOP3.LUT R6, R0, 0x159a55e5, RZ, 0x3c, !PT ;  /* 0x159a55e500067812 */ /* 0x000fe200078e3cff */
[----:B------:R-:W-:-:S02]  /*0130*/  IMAD.MOV.U32 R0, RZ, RZ, RZ ;  /* 0x000000ffff007224 */ /* 0x000fc400078e00ff */
[----:B------:R1:W-:Y:S04]  /*0140*/  STL.64 [R1+0x10], R4 ;  /* 0x0000100401007387 */ /* 0x0003e80000100a00 */
[----:B------:R1:W-:Y:S04]  /*0150*/  STL.64 [R1], R2 ;  /* 0x0000000201007387 */ /* 0x0003e80000100a00 */
[----:B------:R1:W-:Y:S01]  /*0160*/  STL.64 [R1+0x8], R6 ;  /* 0x0000080601007387 */ /* 0x0003e20000100a00 */
[----:B0-2---:R-:W-:Y:S05]  /*0170*/  BRA.U !UP0, `(.L_x_0) ;  /* 0x0000002508487547 */ /* 0x005fea000b800000 */
[----:B-1----:R-:W-:Y:S01]  /*0180*/  IMAD.MOV.U32 R2, RZ, RZ, RZ ;  /* 0x000000ffff027224 */ /* 0x002fe200078e00ff */
[----:B------:R-:W-:Y:S01]  /*0190*/  UMOV UR7, UR4 ;  /* 0x0000000400077c82 */ /* 0x000fe20008000000 */
[----:B------:R-:W-:-:S05]  /*01a0*/  UMOV UR4, URZ ;  /* 0x000000ff00047c82 */ /* 0x000fca0008000000 */
.L_x_8:
[----:B------:R-:W-:-:S04]  /*01b0*/  ULOP3.LUT UR5, UR7, 0x3, URZ, 0xc0, !UPT ;  /* 0x0000000307057892 */ /* 0x000fc8000f8ec0ff */
[----:B------:R-:W-:-:S04]  /*01c0*/  UISETP.NE.U32.AND UP0, UPT, UR5, URZ, UPT ;  /* 0x000000ff0500728c */ /* 0x000fc8000bf05070 */
[----:B------:R-:W-:-:S09]  /*01d0*/  UISETP.NE.AND.EX UP0, UPT, URZ, URZ, UPT, UP0 ;  /* 0x000000ffff00728c */ /* 0x000fd2000bf05300 */
[----:B012---:R-:W-:Y:S05]  /*01e0*/  BRA.U !UP0, `(.L_x_1) ;  /* 0x00000025080c7547 */ /* 0x007fea000b800000 */
[----:B------:R-:W0:Y:S01]  /*01f0*/  LDC.64 R10, c[0x4][RZ] ;  /* 0x01000000ff0a7b82 */ /* 0x000e220000000a00 */
[----:B------:R-:W-:Y:S01]  /*0200*/  IMAD.MOV.U32 R15, RZ, RZ, RZ ;  /* 0x000000ffff0f7224 */ /* 0x000fe200078e00ff */
[----:B------:R-:W-:Y:S02]  /*0210*/  CS2R R4, SRZ ;  /* 0x0000000000047805 */ /* 0x000fe4000001ff00 */
[----:B------:R-:W-:Y:S01]  /*0220*/  CS2R R6, SRZ ;  /* 0x0000000000067805 */ /* 0x000fe2000001ff00 */
[----:B------:R-:W-:Y:S02]  /*0230*/  IMAD.MOV.U32 R3, RZ, RZ, RZ ;  /* 0x000000ffff037224 */ /* 0x000fe400078e00ff */
[----:B0-----:R-:W-:-:S07]  /*0240*/  IMAD.WIDE.U32 R10, R2, 0xc80, R10 ;  /* 0x00000c80020a7825 */ /* 0x001fce00078e000a */
.L_x_3:
[----:B------:R-:W-:-:S06]  /*0250*/  IMAD R14, R15, 0x4, R8 ;  /* 0x000000040f0e7824 */ /* 0x000fcc00078e0208 */
[----:B------:R-:W5:Y:S01]  /*0260*/  LDL R14, [R14+0x4] ;  /* 0x000004000e0e7983 */ /* 0x000f620000100800 */
[----:B------:R-:W-:-:S07]  /*0270*/  IMAD.MOV.U32 R17, RZ, RZ, RZ ;  /* 0x000000ffff117224 */ /* 0x000fce00078e00ff */
.L_x_2:
[----:B-----5:R-:W-:Y:S01]  /*0280*/  SHF.R.U32.HI R22, RZ, R17, R14 ;  /* 0x00000011ff167219 */ /* 0x020fe2000001160e */
[----:B------:R-:W-:-:S03]  /*0290*/  IMAD.SHL.U32 R12, R15, 0x20, RZ ;  /* 0x000000200f0c7824 */ /* 0x000fc600078e00ff */
[----:B------:R-:W-:Y:S01]  /*02a0*/  LOP3.LUT R13, R22, 0x1, RZ, 0xc0, !PT ;  /* 0x00000001160d7812 */ /* 0x000fe200078ec0ff */
[----:B------:R-:W-:-:S03]  /*02b0*/  IMAD.IADD R12, R12, 0x1, R17 ;  /* 0x000000010c0c7824 */ /* 0x000fc600078e0211 */
[----:B------:R-:W-:Y:S01]  /*02c0*/  ISETP.NE.U32.AND P0, PT, R13, 0x1, PT ;  /* 0x000000010d00780c */ /* 0x000fe20003f05070 */
[----:B------:R-:W-:-:S03]  /*02d0*/  IMAD R13, R12, 0x5, RZ ;  /* 0x000000050c0d7824 */ /* 0x000fc600078e02ff */
[----:B------:R-:W-:Y:S01]  /*02e0*/  R2P PR, R22, 0x7e ;  /* 0x0000007e16007804 */ /* 0x000fe20000000000 */
[----:B------:R-:W-:-:S08]  /*02f0*/  IMAD.WIDE.U32 R12, R13, 0x4, R10 ;  /* 0x000000040d0c7825 */ /* 0x000fd000078e000a */
[----:B------:R-:W2:Y:S04]  /*0300*/  @!P0 LDG.E R16, desc[UR8][R12.64+0x10] ;  /* 0x000010080c108981 */ /* 0x000ea8000c1e1900 */
[----:B------:R-:W3:Y:S04]  /*0310*/  @P1 LDG.E R18, desc[UR8][R12.64+0x24] ;  /* 0x000024080c121981 */ /* 0x000ee8000c1e1900 */
[----:B------:R-:W4:Y:S04]  /*0320*/  @P2 LDG.E R20, desc[UR8][R12.64+0x38] ;  /* 0x000038080c142981 */ /* 0x000f28000c1e1900 */
[----:B------:R-:W4:Y:S04]  /*0330*/  @P3 LDG.E R24, desc[UR8][R12.64+0x4c] ;  /* 0x00004c080c183981 */ /* 0x000f28000c1e1900 */
[----:B------:R-:W4:Y:S04]  /*0340*/  @P4 LDG.E R26, desc[UR8][R12.64+0x60] ;  /* 0x000060080c1a4981 */ /* 0x000f28000c1e1900 */
[----:B------:R-:W4:Y:S04]  /*0350*/  @!P0 LDG.E R19, desc[UR8][R12.64+0x4] ;  /* 0x000004080c138981 */ /* 0x000f28000c1e1900 */
[----:B------:R-:W4:Y:S04]  /*0360*/  @!P0 LDG.E R21, desc[UR8][R12.64+0xc] ;  /* 0x00000c080c158981 */ /* 0x000f28000c1e1900 */
[----:B------:R-:W4:Y:S04]  /*0370*/  @P1 LDG.E R23, desc[UR8][R12.64+0x18] ;  /* 0x000018080c171981 */ /* 0x000f28000c1e1900 */
[----:B------:R-:W4:Y:S04]  /*0380*/  @P3 LDG.E R25, desc[UR8][R12.64+0x40] ;  /* 0x000040080c193981 */ /* 0x000f28000c1e1900 */
[----:B------:R-:W4:Y:S04]  /*0390*/  @P5 LDG.E R27, desc[UR8][R12.64+0x70] ;  /* 0x000070080c1b5981 */ /* 0x000f28000c1e1900 */
[----:B------:R-:W4:Y:S01]  /*03a0*/  @P6 LDG.E R28, desc[UR8][R12.64+0x88] ;  /* 0x000088080c1c6981 */ /* 0x000f22000c1e1900 */
[----:B--2---:R-:W-:-:S03]  /*03b0*/  @!P0 LOP3.LUT R5, R5, R16, RZ, 0x3c, !PT ;  /* 0x0000001005058212 */ /* 0x004fc600078e3cff */
[----:B------:R-:W2:Y:S01]  /*03c0*/  @!P0 LDG.E R16, desc[UR8][R12.64] ;  /* 0x000000080c108981 */ /* 0x000ea2000c1e1900 */
[----:B---3--:R-:W-:-:S03]  /*03d0*/  @P1 LOP3.LUT R5, R5, R18, RZ, 0x3c, !PT ;  /* 0x0000001205051212 */ /* 0x008fc600078e3cff */
[----:B------:R-:W3:Y:S01]  /*03e0*/  @!P0 LDG.E R18, desc[UR8][R12.64+0x8] ;  /* 0x000008080c128981 */ /* 0x000ee2000c1e1900 */
[----:B----4-:R-:W-:-:S03]  /*03f0*/  @P2 LOP3.LUT R5, R5, R20, RZ, 0x3c, !PT ;  /* 0x0000001405052212 */ /* 0x010fc600078e3cff */
[----:B------:R-:W4:Y:S01]  /*0400*/  @P1 LDG.E R20, desc[UR8][R12.64+0x14] ;  /* 0x000014080c141981 */ /* 0x000f22000c1e1900 */
[----:B------:R-:W-:-:S03]  /*0410*/  @P3 LOP3.LUT R5, R5, R24, RZ, 0x3c, !PT ;  /* 0x0000001805053212 */ /* 0x000fc600078e3cff */
[----:B------:R-:W4:Y:S01]  /*0420*/  @P5 LDG.E R24, desc[UR8][R12.64+0x74] ;  /* 0x000074080c185981 */ /* 0x000f22000c1e1900 */
[----:B------:R-:W-:-:S03]  /*0430*/  @P4 LOP3.LUT R5, R5, R26, RZ, 0x3c, !PT ;  /* 0x0000001a05054212 */ /* 0x000fc600078e3cff */
[----:B------:R-:W4:Y:S01]  /*0440*/  @P3 LDG.E R26, desc[UR8][R12.64+0x44] ;  /* 0x000044080c1a3981 */ /* 0x000f22000c1e1900 */
[----:B------:R-:W-:-:S03]  /*0450*/  @!P0 LOP3.LUT R6, R6, R19, RZ, 0x3c, !PT ;  /* 0x0000001306068212 */ /* 0x000fc600078e3cff */
[----:B------:R-:W4:Y:S01]  /*0460*/  @P1 LDG.E R19, desc[UR8][R12.64+0x20] ;  /* 0x000020080c131981 */ /* 0x000f22000c1e1900 */
[----:B------:R-:W-:-:S03]  /*0470*/  @!P0 LOP3.LUT R4, R4, R21, RZ, 0x3c, !PT ;  /* 0x0000001504048212 */ /* 0x000fc600078e3cff */
[----:B------:R-:W4:Y:S01]  /*0480*/  @P2 LDG.E R21, desc[UR8][R12.64+0x2c] ;  /* 0x00002c080c152981 */ /* 0x000f22000c1e1900 */
[----:B------:R-:W-:-:S03]  /*0490*/  @P1 LOP3.LUT R6, R6, R23, RZ, 0x3c, !PT ;  /* 0x0000001706061212 */ /* 0x000fc600078e3cff */
[----:B------:R-:W4:Y:S01]  /*04a0*/  @P2 LDG.E R23, desc[UR8][R12.64+0x34] ;  /* 0x000034080c172981 */ /* 0x000f22000c1e1900 */
[----:B--2---:R-:W-:-:S03]  /*04b0*/  @!P0 LOP3.LUT R3, R3, R16, RZ, 0x3c, !PT ;  /* 0x0000001003038212 */ /* 0x004fc600078e3cff */
[----:B------:R-:W2:Y:S01]  /*04c0*/  @P1 LDG.E R16, desc[UR8][R12.64+0x1c] ;  /* 0x00001c080c101981 */ /* 0x000ea2000c1e1900 */
[----:B---3--:R-:W-:-:S03]  /*04d0*/  @!P0 LOP3.LUT R7, R7, R18, RZ, 0x3c, !PT ;  /* 0x0000001207078212 */ /* 0x008fc600078e3cff */
[----:B------:R-:W3:Y:S01]  /*04e0*/  @P2 LDG.E R18, desc[UR8][R12.64+0x28] ;  /* 0x000028080c122981 */ /* 0x000ee2000c1e1900 */
[----:B----4-:R-:W-:-:S03]  /*04f0*/  @P1 LOP3.LUT R3, R3, R20, RZ, 0x3c, !PT ;  /* 0x0000001403031212 */ /* 0x010fc600078e3cff */
[----:B------:R-:W4:Y:S01]  /*0500*/  @P2 LDG.E R20, desc[UR8][R12.64+0x30] ;  /* 0x000030080c142981 */ /* 0x000f22000c1e1900 */
[----:B------:R-:W-:-:S03]  /*0510*/  @P5 LOP3.LUT R5, R5, R24, RZ, 0x3c, !PT ;  /* 0x0000001805055212 */ /* 0x000fc600078e3cff */
[----:B------:R-:W4:Y:S01]  /*0520*/  @P3 LDG.E R24, desc[UR8][R12.64+0x3c] ;  /* 0x00003c080c183981 */ /* 0x000f22000c1e1900 */
[----:B------:R-:W-:-:S03]  /*0530*/  @P1 LOP3.LUT R4, R4, R19, RZ, 0x3c, !PT ;  /* 0x0000001304041212 */ /* 0x000fc600078e3cff */
[----:B------:R-:W4:Y:S01]  /*0540*/  @P3 LDG.E R19, desc[UR8][R12.64+0x48] ;  /* 0x000048080c133981 */ /* 0x000f22000c1e1900 */
[----:B------:R-:W-:-:S03]  /*0550*/  @P2 LOP3.LUT R6, R6, R21, RZ, 0x3c, !PT ;  /* 0x0000001506062212 */ /* 0x000fc600078e3cff */
[----:B------:R-:W4:Y:S01]  /*0560*/  @P4 LDG.E R21, desc[UR8][R12.64+0x54] ;  /* 0x000054080c154981 */ /* 0x000f22000c1e1900 */
[----:B------:R-:W-:Y:S02]  /*0570*/  @P2 LOP3.LUT R4, R4, R23, RZ, 0x3c, !PT ;  /* 0x0000001704042212 */ /* 0x000fe400078e3cff */
[----:B------:R-:W-:Y:S01]  /*0580*/  @P3 LOP3.LUT R6, R6, R25, RZ, 0x3c, !PT ;  /* 0x0000001906063212 */ /* 0x000fe200078e3cff */
[----:B------:R-:W4:Y:S04]  /*0590*/  @P4 LDG.E R23, desc[UR8][R12.64+0x5c] ;  /* 0x00005c080c174981 */ /* 0x000f28000c1e1900 */
[----:B------:R-:W4:Y:S01]  /*05a0*/  @P5 LDG.E R25, desc[UR8][R12.64+0x68] ;  /* 0x000068080c195981 */ /* 0x000f22000c1e1900 */
[----:B--2---:R-:W-:-:S03]  /*05b0*/  @P1 LOP3.LUT R7, R7, R16, RZ, 0x3c, !PT ;  /* 0x0000001007071212 */ /* 0x004fc600078e3cff */
[----:B------:R-:W2:Y:S01]  /*05c0*/  @P4 LDG.E R16, desc[UR8][R12.64+0x50] ;  /* 0x000050080c104981 */ /* 0x000ea2000c1e1900 */
[----:B---3--:R-:W-:-:S03]  /*05d0*/  @P2 LOP3.LUT R3, R3, R18, RZ, 0x3c, !PT ;  /* 0x0000001203032212 */ /* 0x008fc600078e3cff */
[----:B------:R-:W3:Y:S01]  /*05e0*/  @P4 LDG.E R18, desc[UR8][R12.64+0x58] ;  /* 0x000058080c124981 */ /* 0x000ee2000c1e1900 */
[----:B----4-:R-:W-:-:S03]  /*05f0*/  @P2 LOP3.LUT R7, R7, R20, RZ, 0x3c, !PT ;  /* 0x0000001407072212 */ /* 0x010fc600078e3cff */
[----:B------:R-:W4:Y:S01]  /*0600*/  @P5 LDG.E R20, desc[UR8][R12.64+0x64] ;  /* 0x000064080c145981 */ /* 0x000f22000c1e1900 */
[----:B------:R-:W-:-:S03]  /*0610*/  @P3 LOP3.LUT R3, R3, R24, RZ, 0x3c, !PT ;  /* 0x0000001803033212 */ /* 0x000fc600078e3cff */
[----:B------:R-:W4:Y:S01]  /*0620*/  @P5 LDG.E R24, desc[UR8][R12.64+0x6c] ;  /* 0x00006c080c185981 */ /* 0x000f22000c1e1900 */
[----:B------:R-:W-:Y:S02]  /*0630*/  LOP3.LUT P0, RZ, R22, 0x80, RZ, 0xc0, !PT ;  /* 0x0000008016ff7812 */ /* 0x000fe4000780c0ff */
[----:B------:R-:W-:Y:S02]  /*0640*/  @P3 LOP3.LUT R7, R7, R26, RZ, 0x3c, !PT ;  /* 0x0000001a07073212 */ /* 0x000fe400078e3cff */
[----:B------:R-:W-:Y:S02]  /*0650*/  @P3 LOP3.LUT R4, R4, R19, RZ, 0x3c, !PT ;  /* 0x0000001304043212 */ /* 0x000fe400078e3cff */
[----:B------:R-:W4:Y:S01]  /*0660*/  @P6 LDG.E R19, desc[UR8][R12.64+0x7c] ;  /* 0x00007c080c136981 */ /* 0x000f22000c1e1900 */
[----:B------:R-:W-:-:S03]  /*0670*/  @P4 LOP3.LUT R6, R6, R21, RZ, 0x3c, !PT ;  /* 0x0000001506064212 */ /* 0x000fc600078e3cff */
[----:B------:R-:W4:Y:S01]  /*0680*/  @P6 LDG.E R21, desc[UR8][R12.64+0x84] ;  /* 0x000084080c156981 */ /* 0x000f22000c1e1900 */
[----:B------:R-:W-:-:S03]  /*0690*/  @P4 LOP3.LUT R4, R4, R23, RZ, 0x3c, !PT ;  /* 0x0000001704044212 */ /* 0x000fc600078e3cff */
[----:B------:R-:W4:Y:S01]  /*06a0*/  @P0 LDG.E R26, desc[UR8][R12.64+0x9c] ;  /* 0x00009c080c1a0981 */ /* 0x000f22000c1e1900 */
[----:B------:R-:W-:-:S03]  /*06b0*/  @P5 LOP3.LUT R6, R6, R25, RZ, 0x3c, !PT ;  /* 0x0000001906065212 */ /* 0x000fc600078e3cff */
        /* <DEDUP_REMOVED lines=10> */
[----:B------:R-:W-:Y:S02]  /*0760*/  @P5 LOP3.LUT R4, R4, R27, RZ, 0x3c, !PT ;  /* 0x0000001b04045212 */ /* 0x000fe400078e3cff */
[----:B------:R-:W-:Y:S02]  /*0770*/  @P6 LOP3.LUT R5, R5, R28, RZ, 0x3c, !PT ;  /* 0x0000001c05056212 */ /* 0x000fe400078e3cff */
[----:B------:R-:W-:Y:S02]  /*0780*/  @P6 LOP3.LUT R6, R6, R19, RZ, 0x3c, !PT ;  /* 0x0000001306066212 */ /* 0x000fe400078e3cff */
[----:B------:R-:W-:Y:S02]  /*0790*/  @P6 LOP3.LUT R4, R4, R21, RZ, 0x3c, !PT ;  /* 0x0000001504046212 */ /* 0x000fe400078e3cff */
[----:B------:R-:W-:Y:S02]  /*07a0*/  @P0 LOP3.LUT R5, R5, R26, RZ, 0x3c, !PT ;  /* 0x0000001a05050212 */ /* 0x000fe400078e3cff */
[----:B------:R-:W-:-:S02]  /*07b0*/  @P0 LOP3.LUT R6, R6, R23, RZ, 0x3c, !PT ;  /* 0x0000001706060212 */ /* 0x000fc400078e3cff */
[----:B------:R-:W-:Y:S02]  /*07c0*/  @P0 LOP3.LUT R4, R4, R25, RZ, 0x3c, !PT ;  /* 0x0000001904040212 */ /* 0x000fe400078e3cff */
[----:B--2---:R-:W-:Y:S02]  /*07d0*/  @P6 LOP3.LUT R3, R3, R16, RZ, 0x3c, !PT ;  /* 0x0000001003036212 */ /* 0x004fe400078e3cff */
[----:B---3--:R-:W-:Y:S02]  /*07e0*/  @P6 LOP3.LUT R7, R7, R18, RZ, 0x3c, !PT ;  /* 0x0000001207076212 */ /* 0x008fe400078e3cff */
[----:B----4-:R-:W-:Y:S02]  /*07f0*/  @P0 LOP3.LUT R3, R3, R20, RZ, 0x3c, !PT ;  /* 0x0000001403030212 */ /* 0x010fe400078e3cff */
[----:B------:R-:W-:Y:S02]  /*0800*/  @P0 LOP3.LUT R7, R7, R24, RZ, 0x3c, !PT ;  /* 0x0000001807070212 */ /* 0x000fe400078e3cff */
[----:B------:R-:W-:-:S13]  /*0810*/  R2P PR, R22.B1, 0x7f ;  /* 0x0000007f16007804 */ /* 0x000fda0000001000 */
[----:B------:R-:W2:Y:S04]  /*0820*/  @P0 LDG.E R16, desc[UR8][R12.64+0xb0] ;  /* 0x0000b0080c100981 */ /* 0x000ea8000c1e1900 */
[----:B------:R-:W3:Y:S04]  /*0830*/  @P1 LDG.E R24, desc[UR8][R12.64+0xc4] ;  /* 0x0000c4080c181981 */ /* 0x000ee8000c1e1900 */
[----:B------:R-:W4:Y:S04]  /*0840*/  @P2 LDG.E R26, desc[UR8][R12.64+0xd8] ;  /* 0x0000d8080c1a2981 */ /* 0x000f28000c1e1900 */
[----:B------:R-:W4:Y:S04]  /*0850*/  @P3 LDG.E R28, desc[UR8][R12.64+0xec] ;  /* 0x0000ec080c1c3981 */ /* 0x000f28000c1e1900 */
[----:B------:R-:W4:Y:S04]  /*0860*/  @P0 LDG.E R21, desc[UR8][R12.64+0xac] ;  /* 0x0000ac080c150981 */ /* 0x000f28000c1e1900 */
[----:B------:R-:W4:Y:S04]  /*0870*/  @P4 LDG.E R23, desc[UR8][R12.64+0x100] ;  /* 0x000100080c174981 */ /* 0x000f28000c1e1900 */
[----:B------:R-:W4:Y:S04]  /*0880*/  @P0 LDG.E R18, desc[UR8][R12.64+0xa0] ;  /* 0x0000a0080c120981 */ /* 0x000f28000c1e1900 */
[----:B------:R-:W4:Y:S04]  /*0890*/  @P0 LDG.E R19, desc[UR8][R12.64+0xa4] ;  /* 0x0000a4080c130981 */ /* 0x000f28000c1e1900 */
[----:B------:R-:W4:Y:S04]  /*08a0*/  @P0 LDG.E R20, desc[UR8][R12.64+0xa8] ;  /* 0x0000a8080c140981 */ /* 0x000f28000c1e1900 */
        /* <DEDUP_REMOVED lines=10> */
[----:B------:R-:W-:-:S03]  /*0950*/  @P0 LOP3.LUT R4, R4, R21, RZ, 0x3c, !PT ;  /* 0x0000001504040212 */ /* 0x000fc600078e3cff */
[----:B------:R-:W3:Y:S01]  /*0960*/  @P1 LDG.E R21, desc[UR8][R12.64+0xb8] ;  /* 0x0000b8080c151981 */ /* 0x000ee2000c1e1900 */
[----:B------:R-:W-:-:S03]  /*0970*/  @P4 LOP3.LUT R5, R5, R23, RZ, 0x3c, !PT ;  /* 0x0000001705054212 */ /* 0x000fc600078e3cff */
[----:B------:R-:W4:Y:S01]  /*0980*/  @P1 LDG.E R23, desc[UR8][R12.64+0xc0] ;  /* 0x0000c0080c171981 */ /* 0x000f22000c1e1900 */
[----:B------:R-:W-:-:S03]  /*0990*/  @P0 LOP3.LUT R3, R3, R18, RZ, 0x3c, !PT ;  /* 0x0000001203030212 */ /* 0x000fc600078e3cff */
[----:B------:R-:W4:Y:S01]  /*09a0*/  @P1 LDG.E R18, desc[UR8][R12.64+0xb4] ;  /* 0x0000b4080c121981 */ /* 0x000f22000c1e1900 */
[----:B------:R-:W-:-:S03]  /*09b0*/  @P0 LOP3.LUT R6, R6, R19, RZ, 0x3c, !PT ;  /* 0x0000001306060212 */ /* 0x000fc600078e3cff */
[----:B------:R-:W4:Y:S01]  /*09c0*/  @P2 LDG.E R19, desc[UR8][R12.64+0xd4] ;  /* 0x0000d4080c132981 */ /* 0x000f22000c1e1900 */
[----:B------:R-:W-:-:S03]  /*09d0*/  @P0 LOP3.LUT R7, R7, R20, RZ, 0x3c, !PT ;  /* 0x0000001407070212 */ /* 0x000fc600078e3cff */
[----:B------:R-:W4:Y:S01]  /*09e0*/  @P1 LDG.E R20, desc[UR8][R12.64+0xbc] ;  /* 0x0000bc080c141981 */ /* 0x000f22000c1e1900 */
[----:B------:R-:W-:-:S03]  /*09f0*/  LOP3.LUT P0, RZ, R22, 0x8000, RZ, 0xc0, !PT ;  /* 0x0000800016ff7812 */ /* 0x000fc6000780c0ff */
[----:B------:R-:W4:Y:S01]  /*0a00*/  @P4 LDG.E R22, desc[UR8][R12.64+0xf8] ;  /* 0x0000f8080c164981 */ /* 0x000f22000c1e1900 */
[----:B--2---:R-:W-:-:S03]  /*0a10*/  @P5 LOP3.LUT R5, R5, R16, RZ, 0x3c, !PT ;  /* 0x0000001005055212 */ /* 0x004fc600078e3cff */
[----:B------:R-:W2:Y:S01]  /*0a20*/  @P3 LDG.E R16, desc[UR8][R12.64+0xdc] ;  /* 0x0000dc080c103981 */ /* 0x000ea2000c1e1900 */
[----:B---3--:R-:W-:-:S03]  /*0a30*/  @P1 LOP3.LUT R6, R6, R21, RZ, 0x3c, !PT ;  /* 0x0000001506061212 */ /* 0x008fc600078e3cff */
[----:B------:R-:W3:Y:S01]  /*0a40*/  @P3 LDG.E R21, desc[UR8][R12.64+0xe0] ;  /* 0x0000e0080c153981 */ /* 0x000ee2000c1e1900 */
[----:B----4-:R-:W-:Y:S02]  /*0a50*/  @P1 LOP3.LUT R4, R4, R23, RZ, 0x3c, !PT ;  /* 0x0000001704041212 */ /* 0x010fe400078e3cff */
[----:B------:R-:W-:Y:S01]  /*0a60*/  @P2 LOP3.LUT R6, R6, R25, RZ, 0x3c, !PT ;  /* 0x0000001906062212 */ /* 0x000fe200078e3cff */
[----:B------:R-:W4:Y:S01]  /*0a70*/  @P3 LDG.E R23, desc[UR8][R12.64+0xe8] ;  /* 0x0000e8080c173981 */ /* 0x000f22000c1e1900 */
[----:B------:R-:W-:-:S03]  /*0a80*/  @P1 LOP3.LUT R3, R3, R18, RZ, 0x3c, !PT ;  /* 0x0000001203031212 */ /* 0x000fc600078e3cff */
        /* <DEDUP_REMOVED lines=8> */
[----:B------:R-:W-:-:S03]  /*0b10*/  @P2 LOP3.LUT R7, R7, R26, RZ, 0x3c, !PT ;  /* 0x0000001a07072212 */ /* 0x000fc600078e3cff */
[----:B------:R-:W4:Y:S01]  /*0b20*/  @P0 LDG.E R26, desc[UR8][R12.64+0x13c] ;  /* 0x00013c080c1a0981 */ /* 0x000f22000c1e1900 */
[----:B--2---:R-:W-:-:S03]  /*0b30*/  @P3 LOP3.LUT R3, R3, R16, RZ, 0x3c, !PT ;  /* 0x0000001003033212 */ /* 0x004fc600078e3cff */
[----:B------:R-:W2:Y:S01]  /*0b40*/  @P5 LDG.E R16, desc[UR8][R12.64+0x10c] ;  /* 0x00010c080c105981 */ /* 0x000ea2000c1e1900 */
[----:B---3--:R-:W-:-:S03]  /*0b50*/  @P3 LOP3.LUT R6, R6, R21, RZ, 0x3c, !PT ;  /* 0x0000001506063212 */ /* 0x008fc600078e3cff */
[----:B------:R-:W3:Y:S01]  /*0b60*/  @P5 LDG.E R21, desc[UR8][R12.64+0x110] ;  /* 0x000110080c155981 */ /* 0x000ee2000c1e1900 */
[----:B----4-:R-:W-:-:S03]  /*0b70*/  @P3 LOP3.LUT R4, R4, R23, RZ, 0x3c, !PT ;  /* 0x0000001704043212 */ /* 0x010fc600078e3cff */
[----:B------:R-:W4:Y:S01]  /*0b80*/  @P6 LDG.E R23, desc[UR8][R12.64+0x11c] ;  /* 0x00011c080c176981 */ /* 0x000f22000c1e1900 */
[----:B------:R-:W-:Y:S02]  /*0b90*/  @P4 LOP3.LUT R6, R6, R25, RZ, 0x3c, !PT ;  /* 0x0000001906064212 */ /* 0x000fe400078e3cff */
        /* <DEDUP_REMOVED lines=11> */
[----:B------:R-:W4:Y:S04]  /*0c50*/  @P0 LDG.E R24, desc[UR8][R12.64+0x134] ;  /* 0x000134080c180981 */ /* 0x000f28000c1e1900 */
[----:B------:R-:W4:Y:S01]  /*0c60*/  @P0 LDG.E R27, desc[UR8][R12.64+0x138] ;  /* 0x000138080c1b0981 */ /* 0x000f22000c1e1900 */
[----:B------:R-:W-:-:S05]  /*0c70*/  VIADD R17, R17, 0x10 ;  /* 0x0000001011117836 */ /* 0x000fca0000000000 */
[----:B------:R-:W-:Y:S02]  /*0c80*/  ISETP.NE.AND P1, PT, R17, 0x20, PT ;  /* 0x000000201100780c */ /* 0x000fe40003f25270 */
[----:B------:R-:W-:-:S04]  /*0c90*/  @P6 LOP3.LUT R5, R5, R28, RZ, 0x3c, !PT ;  /* 0x0000001c05056212 */ /* 0x000fc800078e3cff */
[----:B------:R-:W-:Y:S02]  /*0ca0*/  @P0 LOP3.LUT R5, R5, R26, RZ, 0x3c, !PT ;  /* 0x0000001a05050212 */ /* 0x000fe400078e3cff */
[----:B--2---:R-:W-:Y:S02]  /*0cb0*/  @P5 LOP3.LUT R7, R7, R16, RZ, 0x3c, !PT ;  /* 0x0000001007075212 */ /* 0x004fe400078e3cff */
[----:B---3--:R-:W-:Y:S02]  /*0cc0*/  @P5 LOP3.LUT R4, R4, R21, RZ, 0x3c, !PT ;  /* 0x0000001504045212 */ /* 0x008fe400078e3cff */
[----:B----4-:R-:W-:-:S04]  /*0cd0*/  @P6 LOP3.LUT R6, R6, R23, RZ, 0x3c, !PT ;  /* 0x0000001706066212 */ /* 0x010fc800078e3cff */
[----:B------:R-:W-:Y:S02]  /*0ce0*/  @P0 LOP3.LUT R6, R6, R25, RZ, 0x3c, !PT ;  /* 0x0000001906060212 */ /* 0x000fe400078e3cff */
[----:B------:R-:W-:Y:S02]  /*0cf0*/  @P6 LOP3.LUT R3, R3, R18, RZ, 0x3c, !PT ;  /* 0x0000001203036212 */ /* 0x000fe400078e3cff */
[----:B------:R-:W-:Y:S02]  /*0d00*/  @P6 LOP3.LUT R7, R7, R20, RZ, 0x3c, !PT ;  /* 0x0000001407076212 */ /* 0x000fe400078e3cff */
[----:B------:R-:W-:Y:S02]  /*0d10*/  @P6 LOP3.LUT R4, R4, R19, RZ, 0x3c, !PT ;  /* 0x0000001304046212 */ /* 0x000fe400078e3cff */
[----:B------:R-:W-:Y:S02]  /*0d20*/  @P0 LOP3.LUT R3, R3, R22, RZ, 0x3c, !PT ;  /* 0x0000001603030212 */ /* 0x000fe400078e3cff */
[----:B------:R-:W-:-:S02]  /*0d30*/  @P0 LOP3.LUT R7, R7, R24, RZ, 0x3c, !PT ;  /* 0x0000001807070212 */ /* 0x000fc400078e3cff */
[----:B------:R-:W-:Y:S01]  /*0d40*/  @P0 LOP3.LUT R4, R4, R27, RZ, 0x3c, !PT ;  /* 0x0000001b04040212 */ /* 0x000fe200078e3cff */
[----:B------:R-:W-:Y:S06]  /*0d50*/  @P1 BRA `(.L_x_2) ;  /* 0xfffffff400481947 */ /* 0x000fec000383ffff */
[----:B------:R-:W-:-:S05]  /*0d60*/  VIADD R15, R15, 0x1 ;  /* 0x000000010f0f7836 */ /* 0x000fca0000000000 */
[----:B------:R-:W-:-:S13]  /*0d70*/  ISETP.NE.AND P0, PT, R15, 0x5, PT ;  /* 0x000000050f00780c */ /* 0x000fda0003f05270 */
[----:B------:R-:W-:Y:S05]  /*0d80*/  @P0 BRA `(.L_x_3) ;  /* 0xfffffff400300947 */ /* 0x000fea000383ffff */
[----:B------:R0:W-:Y:S01]  /*0d90*/  STL [R1+0x4], R3 ;  /* 0x0000040301007387 */ /* 0x0001e20000100800 */
[----:B------:R-:W-:-:S03]  /*0da0*/  ULOP3.LUT UR5, UR7, 0x3, URZ, 0xc0, !UPT ;  /* 0x0000000307057892 */ /* 0x000fc6000f8ec0ff */
[----:B------:R0:W-:Y:S01]  /*0db0*/  STL.64 [R1+0x8], R6 ;  /* 0x0000080601007387 */ /* 0x0001e20000100a00 */
[----:B------:R-:W-:-:S03]  /*0dc0*/  UISETP.NE.U32.AND UP0, UPT, UR5, 0x1, UPT ;  /* 0x000000010500788c */ /* 0x000fc6000bf05070 */
[----:B------:R0:W-:Y:S01]  /*0dd0*/  STL.64 [R1+0x10], R4 ;  /* 0x0000100401007387 */ /* 0x0001e20000100a00 */
[----:B------:R-:W-:-:S09]  /*0de0*/  UISETP.NE.AND.EX UP0, UPT, URZ, URZ, UPT, UP0 ;  /* 0x000000ffff00728c */ /* 0x000fd2000bf05300 */
[----:B------:R-:W-:Y:S05]  /*0df0*/  BRA.U !UP0, `(.L_x_1) ;  /* 0x0000001908087547 */ /* 0x000fea000b800000 */
[----:B------:R-:W-:Y:S01]  /*0e00*/  UMOV UR5, URZ ;  /* 0x000000ff00057c82 */ /* 0x000fe20008000000 */
[----:B------:R-:W-:Y:S01]  /*0e10*/  UMOV UR6, URZ ;  /* 0x000000ff00067c82 */ /* 0x000fe20008000000 */
[----:B------:R-:W-:Y:S02]  /*0e20*/  IMAD.MOV.U32 R15, RZ, RZ, RZ ;  /* 0x000000ffff0f7224 */ /* 0x000fe400078e00ff */
[----:B0-----:R-:W-:Y:S02]  /*0e30*/  IMAD.MOV.U32 R3, RZ, RZ, RZ ;  /* 0x000000ffff037224 */ /* 0x001fe400078e00ff */
[----:B------:R-:W-:Y:S02]  /*0e40*/  IMAD.U32 R5, RZ, RZ, UR5 ;  /* 0x00000005ff057e24 */ /* 0x000fe4000f8e00ff */
[----:B------:R-:W-:Y:S02]  /*0e50*/  IMAD.U32 R4, RZ, RZ, UR6 ;  /* 0x00000006ff047e24 */ /* 0x000fe4000f8e00ff */
[----:B------:R-:W-:-:S02]  /*0e60*/  IMAD.U32 R7, RZ, RZ, UR5 ;  /* 0x00000005ff077e24 */ /* 0x000fc4000f8e00ff */
[----:B------:R-:W-:-:S07]  /*0e70*/  IMAD.U32 R6, RZ, RZ, UR6 ;  /* 0x00000006ff067e24 */ /* 0x000fce000f8e00ff */
.L_x_5:
[----:B------:R-:W-:-:S06]  /*0e80*/  IMAD R14, R15, 0x4, R8 ;  /* 0x000000040f0e7824 */ /* 0x000fcc00078e0208 */
[----:B------:R-:W5:Y:S01]  /*0e90*/  LDL R14, [R14+0x4] ;  /* 0x000004000e0e7983 */ /* 0x000f620000100800 */
[----:B------:R-:W-:-:S07]  /*0ea0*/  IMAD.MOV.U32 R17, RZ, RZ, RZ ;  /* 0x000000ffff117224 */ /* 0x000fce00078e00ff */
.L_x_4:
        /* <DEDUP_REMOVED lines=183> */
[----:B------:R-:W-:Y:S05]  /*1a20*/  BRA.U UP0, `(.L_x_1) ;  /* 0x0000000900fc7547 */ /* 0x000fea000b800000 */
[----:B------:R-:W-:Y:S01]  /*1a30*/  UMOV UR5, URZ ;  /* 0x000000ff00057c82 */ /* 0x000fe20008000000 */
[----:B------:R-:W-:Y:S01]  /*1a40*/  UMOV UR6, URZ ;  /* 0x000000ff00067c82 */ /* 0x000fe20008000000 */
[----:B------:R-:W-:Y:S02]  /*1a50*/  IMAD.MOV.U32 R15, RZ, RZ, RZ ;  /* 0x000000ffff0f7224 */ /* 0x000fe400078e00ff */
[----:B-1----:R-:W-:Y:S02]  /*1a60*/  IMAD.MOV.U32 R3, RZ, RZ, RZ ;  /* 0x000000ffff037224 */ /* 0x002fe400078e00ff */
[----:B------:R-:W-:Y:S02]  /*1a70*/  IMAD.U32 R5, RZ, RZ, UR5 ;  /* 0x00000005ff057e24 */ /* 0x000fe4000f8e00ff */
[----:B------:R-:W-:Y:S02]  /*1a80*/  IMAD.U32 R4, RZ, RZ, UR6 ;  /* 0x00000006ff047e24 */ /* 0x000fe4000f8e00ff */
[----:B------:R-:W-:-:S02]  /*1a90*/  IMAD.U32 R7, RZ, RZ, UR5 ;  /* 0x00000005ff077e24 */ /* 0x000fc4000f8e00ff */
[----:B------:R-:W-:-:S07]  /*1aa0*/  IMAD.U32 R6, RZ, RZ, UR6 ;  /* 0x00000006ff067e24 */ /* 0x000fce000f8e00ff */
.L_x_7:
[----:B------:R-:W-:-:S06]  /*1ab0*/  IMAD R14, R15, 0x4, R8 ;  /* 0x000000040f0e7824 */ /* 0x000fcc00078e0208 */
[----:B------:R-:W5:Y:S01]  /*1ac0*/  LDL R14, [R14+0x4] ;  /* 0x000004000e0e7983 */ /* 0x000f620000100800 */
[----:B------:R-:W-:-:S07]  /*1ad0*/  IMAD.MOV.U32 R17, RZ, RZ, RZ ;  /* 0x000000ffff117224 */ /* 0x000fce00078e00ff */
.L_x_6:
        /* <DEDUP_REMOVED lines=177> */
[----:B------:R2:W-:Y:S04]  /*25f0*/  STL [R1+0x4], R3 ;  /* 0x0000040301007387 */ /* 0x0005e80000100800 */
[----:B------:R2:W-:Y:S04]  /*2600*/  STL.64 [R1+0x8], R6 ;  /* 0x0000080601007387 */ /* 0x0005e80000100a00 */
[----:B------:R2:W-:Y:S02]  /*2610*/  STL.64 [R1+0x10], R4 ;  /* 0x0000100401007387 */ /* 0x0005e40000100a00 */
.L_x_1:
[----:B------:R-:W-:Y:S01]  /*2620*/  UISETP.GE.U32.AND UP0, UPT, UR7, 0x4, UPT ;  /* 0x000000040700788c */ /* 0x000fe2000bf06070 */
[----:B------:R-:W-:Y:S01]  /*2630*/  VIADD R2, R2, 0x1 ;  /* 0x0000000102027836 */ /* 0x000fe20000000000 */
[----:B------:R-:W-:Y:S02]  /*2640*/  USHF.R.U64 UR5, UR7, 0x2, UR4 ;  /* 0x0000000207057899 */ /* 0x000fe40008001204 */
[----:B------:R-:W-:Y:S02]  /*2650*/  UISETP.GE.U32.AND.EX UP0, UPT, UR4, URZ, UPT, UP0 ;  /* 0x000000ff0400728c */ /* 0x000fe4000bf06100 */
[----:B------:R-:W-:-:S03]  /*2660*/  USHF.R.U32.HI UR6, URZ, 0x2, UR4 ;  /* 0x00000002ff067899 */ /* 0x000fc60008011604 */
[----:B------:R-:W-:-:S04]  /*2670*/  UMOV UR7, UR5 ;  /* 0x0000000500077c82 */ /* 0x000fc80008000000 */
[----:B------:R-:W-:Y:S01]  /*2680*/  UMOV UR4, UR6 ;  /* 0x0000000600047c82 */ /* 0x000fe20008000000 */
[----:B------:R-:W-:Y:S05]  /*2690*/  BRA.U UP0, `(.L_x_8) ;  /* 0xffffffd900c47547 */ /* 0x000fea000b83ffff */
.L_x_0:
[----:B------:R-:W-:Y:S01]  /*26a0*/  ISETP.NE.AND P0, PT, R9, RZ, PT ;  /* 0x000000ff0900720c */ /* 0x000fe20003f05270 */
[----:B------:R-:W-:Y:S01]  /*26b0*/  BSSY.RECONVERGENT B0, `(.L_x_9) ;  /* 0x0000257000007945 */ /* 0x000fe20003800200 */
[----:B------:R-:W-:-:S11]  /*26c0*/  IMAD.MOV.U32 R14, RZ, RZ, R9 ;  /* 0x000000ffff0e7224 */ /* 0x000fd600078e0009 */
[----:B------:R-:W-:Y:S05]  /*26d0*/  @!P0 BRA `(.L_x_10) ;  /* 0x0000002400508947 */ /* 0x000fea0003800000 */
[----:B------:R-:W-:-:S07]  /*26e0*/  IMAD.MOV.U32 R15, RZ, RZ, RZ ;  /* 0x000000ffff0f7224 */ /* 0x000fce00078e00ff */
.L_x_19:
[----:B-1----:R-:W-:Y:S01]  /*26f0*/  LOP3.LUT R2, R9, 0x3, RZ, 0xc0, !PT ;  /* 0x0000000309027812 */ /* 0x002fe200078ec0ff */
[----:B------:R-:W-:Y:S03]  /*2700*/  BSSY.RECONVERGENT B1, `(.L_x_11) ;  /* 0x000024b000017945 */ /* 0x000fe60003800200 */
[----:B------:R-:W-:-:S04]  /*2710*/  ISETP.NE.U32.AND P0, PT, R2, RZ, PT ;  /* 0x000000ff0200720c */ /* 0x000fc80003f05070 */
[----:B------:R-:W-:-:S13]  /*2720*/  ISETP.NE.AND.EX P0, PT, RZ, RZ, PT, P0 ;  /* 0x000000ffff00720c */ /* 0x000fda0003f05300 */
[----:B------:R-:W-:Y:S05]  /*2730*/  @!P0 BRA `(.L_x_12) ;  /* 0x00000024001c8947 */ /* 0x000fea0003800000 */
[----:B------:R-:W1:Y:S01]  /*2740*/  LDC.64 R10, c[0x4][0x8] ;  /* 0x01000200ff0a7b82 */ /* 0x000e620000000a00 */
[----:B------:R-:W-:Y:S01]  /*2750*/  UMOV UR4, URZ ;  /* 0x000000ff00047c82 */ /* 0x000fe20008000000 */
[----:B------:R-:W-:Y:S01]  /*2760*/  UMOV UR5, URZ ;  /* 0x000000ff00057c82 */ /* 0x000fe20008000000 */
[----:B------:R-:W-:Y:S02]  /*2770*/  IMAD.MOV.U32 R17, RZ, RZ, RZ ;  /* 0x000000ffff117224 */ /* 0x000fe400078e00ff */
[----:B0-2---:R-:W-:Y:S02]  /*2780*/  IMAD.MOV.U32 R3, RZ, RZ, RZ ;  /* 0x000000ffff037224 */ /* 0x005fe400078e00ff */
[----:B------:R-:W-:Y:S02]  /*2790*/  IMAD.U32 R5, RZ, RZ, UR4 ;  /* 0x00000004ff057e24 */ /* 0x000fe4000f8e00ff */
[----:B------:R-:W-:Y:S02]  /*27a0*/  IMAD.U32 R4, RZ, RZ, UR5 ;  /* 0x00000005ff047e24 */ /* 0x000fe4000f8e00ff */
[----:B------:R-:W-:-:S02]  /*27b0*/  IMAD.U32 R7, RZ, RZ, UR4 ;  /* 0x00000004ff077e24 */ /* 0x000fc4000f8e00ff */
[----:B------:R-:W-:Y:S02]  /*27c0*/  IMAD.U32 R6, RZ, RZ, UR5 ;  /* 0x00000005ff067e24 */ /* 0x000fe4000f8e00ff */
[----:B-1----:R-:W-:-:S07]  /*27d0*/  IMAD.WIDE.U32 R10, R15, 0xc80, R10 ;  /* 0x00000c800f0a7825 */ /* 0x002fce00078e000a */
.L_x_14:
[----:B------:R-:W-:-:S06]  /*27e0*/  IMAD R2, R17, 0x4, R8 ;  /* 0x0000000411027824 */ /* 0x000fcc00078e0208 */
[----:B------:R-:W5:Y:S01]  /*27f0*/  LDL R2, [R2+0x4] ;  /* 0x0000040002027983 */ /* 0x000f620000100800 */
[----:B------:R-:W-:Y:S01]  /*2800*/  IMAD.SHL.U32 R16, R17, 0x20, RZ ;  /* 0x0000002011107824 */ /* 0x000fe200078e00ff */
[----:B------:R-:W-:-:S06]  /*2810*/  UMOV UR4, URZ ;  /* 0x000000ff00047c82 */ /* 0x000fcc0008000000 */
.L_x_13:
[----:B-----5:R-:W-:Y:S01]  /*2820*/  SHF.R.U32.HI R22, RZ, UR4, R2 ;  /* 0x00000004ff167c19 */ /* 0x020fe20008011602 */
[----:B------:R-:W-:-:S03]  /*2830*/  VIADD R12, R16, UR4 ;  /* 0x00000004100c7c36 */ /* 0x000fc60008000000 */
[----:B------:R-:W-:-:S04]  /*2840*/  LOP3.LUT R13, R22, 0x1, RZ, 0xc0, !PT ;  /* 0x00000001160d7812 */ /* 0x000fc800078ec0ff */
        /* <DEDUP_REMOVED lines=12> */
[----:B------:R-:W4:Y:S01]  /*2910*/  @P3 LDG.E R25, desc[UR8][R12.64+0x48] ;  /* 0x000048080c193981 */ /* 0x000f22000c1e1900 */
[----:B--2---:R-:W-:-:S03]  /*2920*/  @!P0 LOP3.LUT R5, R5, R20, RZ, 0x3c, !PT ;  /* 0x0000001405058212 */ /* 0x004fc600078e3cff */
[----:B------:R-:W2:Y:S01]  /*2930*/  @P1 LDG.E R20, desc[UR8][R12.64+0x14] ;  /* 0x000014080c141981 */ /* 0x000ea2000c1e1900 */
[----:B---3--:R-:W-:-:S03]  /*2940*/  @P1 LOP3.LUT R5, R5, R24, RZ, 0x3c, !PT ;  /* 0x0000001805051212 */ /* 0x008fc600078e3cff */
[----:B------:R-:W3:Y:S01]  /*2950*/  @P1 LDG.E R24, desc[UR8][R12.64+0x1c] ;  /* 0x00001c080c181981 */ /* 0x000ee2000c1e1900 */
[----:B----4-:R-:W-:-:S03]  /*2960*/  @P2 LOP3.LUT R5, R5, R26, RZ, 0x3c, !PT ;  /* 0x0000001a05052212 */ /* 0x010fc600078e3cff */
[----:B------:R-:W4:Y:S01]  /*2970*/  @P2 LDG.E R26, desc[UR8][R12.64+0x28] ;  /* 0x000028080c1a2981 */ /* 0x000f22000c1e1900 */
[----:B------:R-:W-:-:S03]  /*2980*/  @P3 LOP3.LUT R5, R5, R28, RZ, 0x3c, !PT ;  /* 0x0000001c05053212 */ /* 0x000fc600078e3cff */
[----:B------:R-:W3:Y:S01]  /*2990*/  @P6 LDG.E R28, desc[UR8][R12.64+0x88] ;  /* 0x000088080c1c6981 */ /* 0x000ee2000c1e1900 */
[----:B------:R-:W-:-:S03]  /*29a0*/  @P4 LOP3.LUT R5, R5, R21, RZ, 0x3c, !PT ;  /* 0x0000001505054212 */ /* 0x000fc600078e3cff */
[----:B------:R-:W3:Y:S01]  /*29b0*/  @P1 LDG.E R21, desc[UR8][R12.64+0x18] ;  /* 0x000018080c151981 */ /* 0x000ee2000c1e1900 */
[----:B------:R-:W-:-:S03]  /*29c0*/  @!P0 LOP3.LUT R3, R3, R18, RZ, 0x3c, !PT ;  /* 0x0000001203038212 */ /* 0x000fc600078e3cff */
[----:B------:R-:W3:Y:S01]  /*29d0*/  @!P0 LDG.E R18, desc[UR8][R12.64+0x8] ;  /* 0x000008080c128981 */ /* 0x000ee2000c1e1900 */
[----:B------:R-:W-:-:S03]  /*29e0*/  @!P0 LOP3.LUT R6, R6, R19, RZ, 0x3c, !PT ;  /* 0x0000001306068212 */ /* 0x000fc600078e3cff */
[----:B------:R-:W3:Y:S01]  /*29f0*/  @!P0 LDG.E R19, desc[UR8][R12.64+0xc] ;  /* 0x00000c080c138981 */ /* 0x000ee2000c1e1900 */
[----:B------:R-:W-:-:S03]  /*2a00*/  @P5 LOP3.LUT R5, R5, R23, RZ, 0x3c, !PT ;  /* 0x0000001705055212 */ /* 0x000fc600078e3cff */
[----:B------:R-:W3:Y:S01]  /*2a10*/  @P1 LDG.E R23, desc[UR8][R12.64+0x20] ;  /* 0x000020080c171981 */ /* 0x000ee2000c1e1900 */
[----:B--2---:R-:W-:-:S03]  /*2a20*/  @P1 LOP3.LUT R3, R3, R20, RZ, 0x3c, !PT ;  /* 0x0000001403031212 */ /* 0x004fc600078e3cff */
[----:B------:R-:W2:Y:S01]  /*2a30*/  @P3 LDG.E R20, desc[UR8][R12.64+0x3c] ;  /* 0x00003c080c143981 */ /* 0x000ea2000c1e1900 */
[----:B----4-:R-:W-:-:S03]  /*2a40*/  @P2 LOP3.LUT R3, R3, R26, RZ, 0x3c, !PT ;  /* 0x0000001a03032212 */ /* 0x010fc600078e3cff */
[----:B------:R-:W4:Y:S01]  /*2a50*/  @P4 LDG.E R26, desc[UR8][R12.64+0x50] ;  /* 0x000050080c1a4981 */ /* 0x000f22000c1e1900 */
[----:B---3--:R-:W-:-:S03]  /*2a60*/  @P1 LOP3.LUT R6, R6, R21, RZ, 0x3c, !PT ;  /* 0x0000001506061212 */ /* 0x008fc600078e3cff */
[----:B------:R-:W3:Y:S01]  /*2a70*/  @P2 LDG.E R21, desc[UR8][R12.64+0x34] ;  /* 0x000034080c152981 */ /* 0x000ee2000c1e1900 */
[----:B------:R-:W-:-:S03]  /*2a80*/  @!P0 LOP3.LUT R7, R7, R18, RZ, 0x3c, !PT ;  /* 0x0000001207078212 */ /* 0x000fc600078e3cff */
[----:B------:R-:W3:Y:S01]  /*2a90*/  @P2 LDG.E R18, desc[UR8][R12.64+0x30] ;  /* 0x000030080c122981 */ /* 0x000ee2000c1e1900 */
[----:B------:R-:W-:-:S03]  /*2aa0*/  @!P0 LOP3.LUT R4, R4, R19, RZ, 0x3c, !PT ;  /* 0x0000001304048212 */ /* 0x000fc600078e3cff */
[----:B------:R-:W3:Y:S01]  /*2ab0*/  @P2 LDG.E R19, desc[UR8][R12.64+0x2c] ;  /* 0x00002c080c132981 */ /* 0x000ee2000c1e1900 */
[----:B------:R-:W-:Y:S02]  /*2ac0*/  @P1 LOP3.LUT R7, R7, R24, RZ, 0x3c, !PT ;  /* 0x0000001807071212 */ /* 0x000fe400078e3cff */
[----:B------:R-:W-:Y:S01]  /*2ad0*/  @P1 LOP3.LUT R4, R4, R23, RZ, 0x3c, !PT ;  /* 0x0000001704041212 */ /* 0x000fe200078e3cff */
[----:B------:R-:W3:Y:S04]  /*2ae0*/  @P3 LDG.E R24, desc[UR8][R12.64+0x44] ;  /* 0x000044080c183981 */ /* 0x000ee8000c1e1900 */
[----:B------:R-:W3:Y:S01]  /*2af0*/  @P3 LDG.E R23, desc[UR8][R12.64+0x40] ;  /* 0x000040080c173981 */ /* 0x000ee2000c1e1900 */
[----:B--2---:R-:W-:-:S03]  /*2b00*/  @P3 LOP3.LUT R3, R3, R20, RZ, 0x3c, !PT ;  /* 0x0000001403033212 */ /* 0x004fc600078e3cff */
[----:B------:R-:W2:Y:S01]  /*2b10*/  @P5 LDG.E R20, desc[UR8][R12.64+0x64] ;  /* 0x000064080c145981 */ /* 0x000ea2000c1e1900 */
[----:B----4-:R-:W-:-:S03]  /*2b20*/  @P4 LOP3.LUT R3, R3, R26, RZ, 0x3c, !PT ;  /* 0x0000001a03034212 */ /* 0x010fc600078e3cff */
[----:B------:R-:W4:Y:S01]  /*2b30*/  @P6 LDG.E R26, desc[UR8][R12.64+0x78] ;  /* 0x000078080c1a6981 */ /* 0x000f22000c1e1900 */
[----:B---3--:R-:W-:-:S03]  /*2b40*/  @P2 LOP3.LUT R4, R4, R21, RZ, 0x3c, !PT ;  /* 0x0000001504042212 */ /* 0x008fc600078e3cff */
[----:B------:R-:W3:Y:S01]  /*2b50*/  @P4 LDG.E R21, desc[UR8][R12.64+0x5c] ;  /* 0x00005c080c154981 */ /* 0x000ee2000c1e1900 */
[----:B------:R-:W-:-:S03]  /*2b60*/  @P2 LOP3.LUT R7, R7, R18, RZ, 0x3c, !PT ;  /* 0x0000001207072212 */ /* 0x000fc600078e3cff */
[----:B------:R-:W3:Y:S01]  /*2b70*/  @P4 LDG.E R18, desc[UR8][R12.64+0x58] ;  /* 0x000058080c124981 */ /* 0x000ee2000c1e1900 */
[----:B------:R-:W-:-:S03]  /*2b80*/  @P2 LOP3.LUT R6, R6, R19, RZ, 0x3c, !PT ;  /* 0x0000001306062212 */ /* 0x000fc600078e3cff */
[----:B------:R-:W3:Y:S01]  /*2b90*/  @P4 LDG.E R19, desc[UR8][R12.64+0x54] ;  /* 0x000054080c134981 */ /* 0x000ee2000c1e1900 */
[----:B------:R-:W-:Y:S02]  /*2ba0*/  @P3 LOP3.LUT R4, R4, R25, RZ, 0x3c, !PT ;  /* 0x0000001904043212 */ /* 0x000fe400078e3cff */
[----:B------:R-:W-:Y:S01]  /*2bb0*/  @P3 LOP3.LUT R7, R7, R24, RZ, 0x3c, !PT ;  /* 0x0000001807073212 */ /* 0x000fe200078e3cff */
[----:B------:R-:W3:Y:S01]  /*2bc0*/  @P5 LDG.E R25, desc[UR8][R12.64+0x70] ;  /* 0x000070080c195981 */ /* 0x000ee2000c1e1900 */
[----:B------:R-:W-:-:S03]  /*2bd0*/  @P3 LOP3.LUT R6, R6, R23, RZ, 0x3c, !PT ;  /* 0x0000001706063212 */ /* 0x000fc600078e3cff */
[----:B------:R-:W3:Y:S04]  /*2be0*/  @P5 LDG.E R23, desc[UR8][R12.64+0x68] ;  /* 0x000068080c175981 */ /* 0x000ee8000c1e1900 */
[----:B------:R-:W3:Y:S01]  /*2bf0*/  @P5 LDG.E R24, desc[UR8][R12.64+0x6c] ;  /* 0x00006c080c185981 */ /* 0x000ee2000c1e1900 */
[----:B------:R-:W-:Y:S02]  /*2c00*/  LOP3.LUT P0, RZ, R22, 0x80, RZ, 0xc0, !PT ;  /* 0x0000008016ff7812 */ /* 0x000fe4000780c0ff */
[----:B--2---:R-:W-:-:S11]  /*2c10*/  @P5 LOP3.LUT R3, R3, R20, RZ, 0x3c, !PT ;  /* 0x0000001403035212 */ /* 0x004fd600078e3cff */
        /* <DEDUP_REMOVED lines=15> */
[----:B------:R-:W-:Y:S02]  /*2d10*/  @P6 LOP3.LUT R5, R5, R28, RZ, 0x3c, !PT ;  /* 0x0000001c05056212 */ /* 0x000fe400078e3cff */
[----:B--2---:R-:W-:Y:S02]  /*2d20*/  @P0 LOP3.LUT R3, R3, R20, RZ, 0x3c, !PT ;  /* 0x0000001403030212 */ /* 0x004fe400078e3cff */
[----:B----4-:R-:W-:Y:S02]  /*2d30*/  @P0 LOP3.LUT R5, R5, R26, RZ, 0x3c, !PT ;  /* 0x0000001a05050212 */ /* 0x010fe400078e3cff */
[----:B---3--:R-:W-:Y:S02]  /*2d40*/  @P6 LOP3.LUT R4, R4, R21, RZ, 0x3c, !PT ;  /* 0x0000001504046212 */ /* 0x008fe400078e3cff */
[----:B------:R-:W-:Y:S02]  /*2d50*/  @P6 LOP3.LUT R7, R7, R18, RZ, 0x3c, !PT ;  /* 0x0000001207076212 */ /* 0x000fe400078e3cff */
[----:B------:R-:W-:-:S02]  /*2d60*/  @P6 LOP3.LUT R6, R6, R19, RZ, 0x3c, !PT ;  /* 0x0000001306066212 */ /* 0x000fc400078e3cff */
[----:B------:R-:W-:Y:S02]  /*2d70*/  @P0 LOP3.LUT R4, R4, R25, RZ, 0x3c, !PT ;  /* 0x0000001904040212 */ /* 0x000fe400078e3cff */
[----:B------:R-:W-:Y:S02]  /*2d80*/  @P0 LOP3.LUT R6, R6, R23, RZ, 0x3c, !PT ;  /* 0x0000001706060212 */ /* 0x000fe400078e3cff */
        /* <DEDUP_REMOVED lines=27> */
[----:B------:R-:W-:Y:S01]  /*2f40*/  LOP3.LUT P0, RZ, R22, 0x8000, RZ, 0xc0, !PT ;  /* 0x0000800016ff7812 */ /* 0x000fe2000780c0ff */
        /* <DEDUP_REMOVED lines=14> */
[----:B------:R-:W2:Y:S04]  /*3030*/  @P3 LDG.E R23, desc[UR8][R12.64+0xe8] ;  /* 0x0000e8080c173981 */ /* 0x000ea8000c1e1900 */
        /* <DEDUP_REMOVED lines=11> */
[----:B---3--:R-:W-:-:S03]  /*30f0*/  @P3 LOP3.LUT R3, R3, R20, RZ, 0x3c, !PT ;  /* 0x0000001403033212 */ /* 0x008fc600078e3cff */
[----:B------:R-:W3:Y:S01]  /*3100*/  @P6 LDG.E R20, desc[UR8][R12.64+0x118] ;  /* 0x000118080c146981 */ /* 0x000ee2000c1e1900 */
[----:B--2---:R-:W-:-:S03]  /*3110*/  @P3 LOP3.LUT R4, R4, R23, RZ, 0x3c, !PT ;  /* 0x0000001704043212 */ /* 0x004fc600078e3cff */
[----:B------:R-:W2:Y:S01]  /*3120*/  @P6 LDG.E R23, desc[UR8][R12.64+0x11c] ;  /* 0x00011c080c176981 */ /* 0x000ea2000c1e1900 */
[----:B----4-:R-:W-:-:S03]  /*3130*/  @P4 LOP3.LUT R3, R3, R24, RZ, 0x3c, !PT ;  /* 0x0000001803034212 */ /* 0x010fc600078e3cff */
[----:B------:R-:W4:Y:S01]  /*3140*/  @P0 LDG.E R24, desc[UR8][R12.64+0x12c] ;  /* 0x00012c080c180981 */ /* 0x000f22000c1e1900 */
[----:B------:R-:W-:-:S03]  /*3150*/  @P3 LOP3.LUT R7, R7, R22, RZ, 0x3c, !PT ;  /* 0x0000001607073212 */ /* 0x000fc600078e3cff */
[----:B------:R-:W4:Y:S01]  /*3160*/  @P6 LDG.E R22, desc[UR8][R12.64+0x120] ;  /* 0x000120080c166981 */ /* 0x000f22000c1e1900 */
[----:B------:R-:W-:-:S03]  /*3170*/  @P4 LOP3.LUT R6, R6, R25, RZ, 0x3c, !PT ;  /* 0x0000001906064212 */ /* 0x000fc600078e3cff */
[----:B------:R-:W4:Y:S01]  /*3180*/  @P0 LDG.E R25, desc[UR8][R12.64+0x130] ;  /* 0x000130080c190981 */ /* 0x000f22000c1e1900 */
[----:B------:R-:W-:Y:S02]  /*3190*/  @P4 LOP3.LUT R7, R7, R26, RZ, 0x3c, !PT ;  /* 0x0000001a07074212 */ /* 0x000fe400078e3cff */
[----:B------:R-:W-:Y:S01]  /*31a0*/  @P5 LOP3.LUT R6, R6, R21, RZ, 0x3c, !PT ;  /* 0x0000001506065212 */ /* 0x000fe200078e3cff */
[----:B------:R-:W4:Y:S01]  /*31b0*/  @P0 LDG.E R26, desc[UR8][R12.64+0x13c] ;  /* 0x00013c080c1a0981 */ /* 0x000f22000c1e1900 */
[----:B------:R-:W-:-:S03]  /*31c0*/  @P4 LOP3.LUT R4, R4, R27, RZ, 0x3c, !PT ;  /* 0x0000001b04044212 */ /* 0x000fc600078e3cff */
[----:B------:R-:W4:Y:S01]  /*31d0*/  @P6 LDG.E R21, desc[UR8][R12.64+0x124] ;  /* 0x000124080c156981 */ /* 0x000f22000c1e1900 */
[----:B------:R-:W-:-:S03]  /*31e0*/  @P5 LOP3.LUT R7, R7, R18, RZ, 0x3c, !PT ;  /* 0x0000001207075212 */ /* 0x000fc600078e3cff */
[----:B------:R-:W4:Y:S04]  /*31f0*/  @P0 LDG.E R18, desc[UR8][R12.64+0x134] ;  /* 0x000134080c120981 */ /* 0x000f28000c1e1900 */
[----:B------:R-:W4:Y:S01]  /*3200*/  @P0 LDG.E R27, desc[UR8][R12.64+0x138] ;  /* 0x000138080c1b0981 */ /* 0x000f22000c1e1900 */
[----:B------:R-:W-:Y:S01]  /*3210*/  UIADD3 UR4, UPT, UPT, UR4, 0x10, URZ ;  /* 0x0000001004047890 */ /* 0x000fe2000fffe0ff */
[----:B------:R-:W-:-:S03]  /*3220*/  @P5 LOP3.LUT R3, R3, R28, RZ, 0x3c, !PT ;  /* 0x0000001c03035212 */ /* 0x000fc600078e3cff */
[----:B------:R-:W-:Y:S01]  /*3230*/  UISETP.NE.AND UP0, UPT, UR4, 0x20, UPT ;  /* 0x000000200400788c */ /* 0x000fe2000bf05270 */
[----:B------:R-:W-:Y:S02]  /*3240*/  @P5 LOP3.LUT R4, R4, R19, RZ, 0x3c, !PT ;  /* 0x0000001304045212 */ /* 0x000fe400078e3cff */
[----:B---3--:R-:W-:Y:S02]  /*3250*/  @P6 LOP3.LUT R3, R3, R20, RZ, 0x3c, !PT ;  /* 0x0000001403036212 */ /* 0x008fe400078e3cff */
[----:B--2---:R-:W-:Y:S02]  /*3260*/  @P6 LOP3.LUT R6, R6, R23, RZ, 0x3c, !PT ;  /* 0x0000001706066212 */ /* 0x004fe400078e3cff */
[----:B----4-:R-:W-:Y:S02]  /*3270*/  @P0 LOP3.LUT R3, R3, R24, RZ, 0x3c, !PT ;  /* 0x0000001803030212 */ /* 0x010fe400078e3cff */
[----:B------:R-:W-:Y:S02]  /*3280*/  @P6 LOP3.LUT R7, R7, R22, RZ, 0x3c, !PT ;  /* 0x0000001607076212 */ /* 0x000fe400078e3cff */
[----:B------:R-:W-:-:S02]  /*3290*/  @P0 LOP3.LUT R6, R6, R25, RZ, 0x3c, !PT ;  /* 0x0000001906060212 */ /* 0x000fc400078e3cff */
[----:B------:R-:W-:Y:S02]  /*32a0*/  @P0 LOP3.LUT R5, R5, R26, RZ, 0x3c, !PT ;  /* 0x0000001a05050212 */ /* 0x000fe400078e3cff */
[----:B------:R-:W-:Y:S02]  /*32b0*/  @P6 LOP3.LUT R4, R4, R21, RZ, 0x3c, !PT ;  /* 0x0000001504046212 */ /* 0x000fe400078e3cff */
[----:B------:R-:W-:Y:S02]  /*32c0*/  @P0 LOP3.LUT R7, R7, R18, RZ, 0x3c, !PT ;  /* 0x0000001207070212 */ /* 0x000fe400078e3cff */
[----:B------:R-:W-:Y:S01]  /*32d0*/  @P0 LOP3.LUT R4, R4, R27, RZ, 0x3c, !PT ;  /* 0x0000001b04040212 */ /* 0x000fe200078e3cff */
[----:B------:R-:W-:Y:S06]  /*32e0*/  BRA.U UP0, `(.L_x_13) ;  /* 0xfffffff5004c7547 */ /* 0x000fec000b83ffff */
[----:B------:R-:W-:-:S05]  /*32f0*/  VIADD R17, R17, 0x1 ;  /* 0x0000000111117836 */ /* 0x000fca0000000000 */
[----:B------:R-:W-:-:S13]  /*3300*/  ISETP.NE.AND P0, PT, R17, 0x5, PT ;  /* 0x000000051100780c */ /* 0x000fda0003f05270 */
[----:B------:R-:W-:Y:S05]  /*3310*/  @P0 BRA `(.L_x_14) ;  /* 0xfffffff400300947 */ /* 0x000fea000383ffff */
[----:B------:R-:W-:Y:S01]  /*3320*/  LOP3.LUT R2, R9, 0x3, RZ, 0xc0, !PT ;  /* 0x0000000309027812 */ /* 0x000fe200078ec0ff */
[----:B------:R1:W-:Y:S03]  /*3330*/  STL [R1+0x4], R3 ;  /* 0x0000040301007387 */ /* 0x0003e60000100800 */
[----:B------:R-:W-:Y:S01]  /*3340*/  ISETP.NE.U32.AND P0, PT, R2, 0x1, PT ;  /* 0x000000010200780c */ /* 0x000fe20003f05070 */
[----:B------:R1:W-:Y:S03]  /*3350*/  STL.64 [R1+0x8], R6 ;  /* 0x0000080601007387 */ /* 0x0003e60000100a00 */
[----:B------:R-:W-:Y:S01]  /*3360*/  ISETP.NE.AND.EX P0, PT, RZ, RZ, PT, P0 ;  /* 0x000000ffff00720c */ /* 0x000fe20003f05300 */
[----:B------:R1:W-:-:S12]  /*3370*/  STL.64 [R1+0x10], R4 ;  /* 0x0000100401007387 */ /* 0x0003d80000100a00 */
[----:B-1----:R-:W-:Y:S05]  /*3380*/  @!P0 BRA `(.L_x_12) ;  /* 0x0000001800088947 */ /* 0x002fea0003800000 */
[----:B------:R-:W-:Y:S01]  /*3390*/  UMOV UR4, URZ ;  /* 0x000000ff00047c82 */ /* 0x000fe20008000000 */
[----:B------:R-:W-:Y:S01]  /*33a0*/  UMOV UR5, URZ ;  /* 0x000000ff00057c82 */ /* 0x000fe20008000000 */
[----:B------:R-:W-:Y:S02]  /*33b0*/  IMAD.MOV.U32 R17, RZ, RZ, RZ ;  /* 0x000000ffff117224 */ /* 0x000fe400078e00ff */
[----:B------:R-:W-:Y:S02]  /*33c0*/  IMAD.MOV.U32 R3, RZ, RZ, RZ ;  /* 0x000000ffff037224 */ /* 0x000fe400078e00ff */
[----:B------:R-:W-:Y:S02]  /*33d0*/  IMAD.U32 R5, RZ, RZ, UR4 ;  /* 0x00000004ff057e24 */ /* 0x000fe4000f8e00ff */
[----:B------:R-:W-:Y:S02]  /*33e0*/  IMAD.U32 R4, RZ, RZ, UR5 ;  /* 0x00000005ff047e24 */ /* 0x000fe4000f8e00ff */
[----:B------:R-:W-:-:S02]  /*33f0*/  IMAD.U32 R7, RZ, RZ, UR4 ;  /* 0x00000004ff077e24 */ /* 0x000fc4000f8e00ff */
[----:B------:R-:W-:-:S07]  /*3400*/  IMAD.U32 R6, RZ, RZ, UR5 ;  /* 0x00000005ff067e24 */ /* 0x000fce000f8e00ff */
.L_x_16:
[----:B------:R-:W-:-:S06]  /*3410*/  IMAD R2, R17, 0x4, R8 ;  /* 0x0000000411027824 */ /* 0x000fcc00078e0208 */
[----:B------:R-:W5:Y:S01]  /*3420*/  LDL R2, [R2+0x4] ;  /* 0x0000040002027983 */ /* 0x000f620000100800 */
[----:B------:R-:W-:Y:S01]  /*3430*/  IMAD.SHL.U32 R16, R17, 0x20, RZ ;  /* 0x0000002011107824 */ /* 0x000fe200078e00ff */
[----:B------:R-:W-:-:S06]  /*3440*/  UMOV UR4, URZ ;  /* 0x000000ff00047c82 */ /* 0x000fcc0008000000 */
.L_x_15:
        /* <DEDUP_REMOVED lines=182> */
[----:B-1----:R-:W-:Y:S05]  /*3fb0*/  @P0 BRA `(.L_x_12) ;  /* 0x0000000800fc0947 */ /* 0x002fea0003800000 */
        /* <DEDUP_REMOVED lines=8> */
.L_x_18:
[----:B------:R-:W-:-:S06]  /*4040*/  IMAD R2, R17, 0x4, R8 ;  /* 0x0000000411027824 */ /* 0x000fcc00078e0208 */
[----:B------:R-:W5:Y:S01]  /*4050*/  LDL R2, [R2+0x4] ;  /* 0x0000040002027983 */ /* 0x000f620000100800 */
[----:B------:R-:W-:Y:S01]  /*4060*/  IMAD.SHL.U32 R16, R17, 0x20, RZ ;  /* 0x0000002011107824 */ /* 0x000fe200078e00ff */
[----:B------:R-:W-:-:S06]  /*4070*/  UMOV UR4, URZ ;  /* 0x000000ff00047c82 */ /* 0x000fcc0008000000 */
.L_x_17:
        /* <DEDUP_REMOVED lines=176> */
[----:B------:R1:W-:Y:S04]  /*4b80*/  STL [R1+0x4], R3 ;  /* 0x0000040301007387 */ /* 0x0003e80000100800 */
[----:B------:R1:W-:Y:S04]  /*4b90*/  STL.64 [R1+0x8], R6 ;  /* 0x0000080601007387 */ /* 0x0003e80000100a00 */
[----:B------:R1:W-:Y:S02]  /*4ba0*/  STL.64 [R1+0x10], R4 ;  /* 0x0000100401007387 */ /* 0x0003e40000100a00 */
.L_x_12:
[----:B------:R-:W-:Y:S05]  /*4bb0*/  BSYNC.RECONVERGENT B1 ;  /* 0x0000000000017941 */ /* 0x000fea0003800200 */
.L_x_11:
[----:B------:R-:W-:Y:S01]  /*4bc0*/  ISETP.GT.U32.AND P0, PT, R9, 0x3, PT ;  /* 0x000000030900780c */ /* 0x000fe20003f04070 */
[----:B------:R-:W-:Y:S01]  /*4bd0*/  VIADD R15, R15, 0x1 ;  /* 0x000000010f0f7836 */ /* 0x000fe20000000000 */
[--C-:B------:R-:W-:Y:S02]  /*4be0*/  SHF.R.U64 R9, R9, 0x2, R0.reuse ;  /* 0x0000000209097819 */ /* 0x100fe40000001200 */
[----:B------:R-:W-:Y:S02]  /*4bf0*/  ISETP.GT.U32.AND.EX P0, PT, R0, RZ, PT, P0 ;  /* 0x000000ff0000720c */ /* 0x000fe40003f04100 */
[----:B------:R-:W-:-:S11]  /*4c00*/  SHF.R.U32.HI R0, RZ, 0x2, R0 ;  /* 0x00000002ff007819 */ /* 0x000fd60000011600 */
[----:B------:R-:W-:Y:S05]  /*4c10*/  @P0 BRA `(.L_x_19) ;  /* 0xffffffd800b40947 */ /* 0x000fea000383ffff */
.L_x_10:
[----:B------:R-:W-:Y:S05]  /*4c20*/  BSYNC.RECONVERGENT B0 ;  /* 0x0000000000007941 */ /* 0x000fea0003800200 */
.L_x_9:
[----:B------:R-:W3:Y:S01]  /*4c30*/  LDCU UR5, c[0x3][0x58] ;  /* 0x00c00b00ff0577ac */ /* 0x000ee20008000800 */
[----:B-1----:R-:W1:Y:S01]  /*4c40*/  LDC R2, c[0x0][0x380] ;  /* 0x0000e000ff027b82 */ /* 0x002e620000000800 */
[----:B------:R-:W-:Y:S01]  /*4c50*/  UMOV UR6, 0xe7210be9 ;  /* 0xe7210be900067882 */ /* 0x000fe20000000000 */
[----:B------:R-:W-:Y:S01]  /*4c60*/  UMOV UR7, 0x3feffffd ;  /* 0x3feffffd00077882 */ /* 0x000fe20000000000 */
[----:B---3--:R-:W-:Y:S02]  /*4c70*/  UIADD3 UR4, UPT, UPT, UR5, -0x1, URZ ;  /* 0xffffffff05047890 */ /* 0x008fe4000fffe0ff */
[----:B------:R-:W-:Y:S01]  /*4c80*/  UISETP.GE.AND UP0, UPT, UR5, 0x1, UPT ;  /* 0x000000010500788c */ /* 0x000fe2000bf06270 */
[----:B-1----:R-:W-:-:S06]  /*4c90*/  LOP3.LUT R0, R2, 0xaad26b49, RZ, 0x3c, !PT ;  /* 0xaad26b4902007812 */ /* 0x002fcc00078e3cff */
[----:B------:R-:W1:Y:S01]  /*4ca0*/  I2F.F64 R18, UR4 ;  /* 0x0000000400127d12 */ /* 0x000e620008201c00 */
[----:B------:R-:W-:Y:S01]  /*4cb0*/  ISETP.GT.AND P0, PT, R2, -0x1, PT ;  /* 0xffffffff0200780c */ /* 0x000fe20003f04270 */
[----:B------:R-:W-:Y:S02]  /*4cc0*/  IMAD.MOV.U32 R2, RZ, RZ, -0x266e14b1 ;  /* 0xd991eb4fff027424 */ /* 0x000fe400078e00ff */
[----:B------:R-:W-:-:S03]  /*4cd0*/  IMAD R0, R0, 0x4182bed5, RZ ;  /* 0x4182bed500007824 */ /* 0x000fc600078e02ff */
[----:B------:R-:W-:-:S04]  /*4ce0*/  SEL R9, R2, 0x8bf16996, P0 ;  /* 0x8bf1699602097807 */ /* 0x000fc80000000000 */
[----:B------:R-:W-:Y:S01]  /*4cf0*/  IADD3 R9, PT, PT, R9, 0x64f0c9, R0 ;  /* 0x0064f0c909097810 */ /* 0x000fe20007ffe000 */
[----:B-1----:R-:W-:-:S04]  /*4d00*/  DADD R18, R18, UR6 ;  /* 0x0000000612127e29 */ /* 0x002fc80008000000 */
[----:B------:R-:W-:Y:S01]  /*4d10*/  IMAD R0, R14, 0x587c5, R9 ;  /* 0x000587c50e007824 */ /* 0x000fe200078e0209 */
[----:B------:R-:W-:Y:S06]  /*4d20*/  BRA.U !UP0, `(.L_x_20) ;  /* 0x0000000908147547 */ /* 0x000fec000b800000 */
[----:B------:R-:W-:Y:S01]  /*4d30*/  IMAD.MOV.U32 R2, RZ, RZ, 0x1 ;  /* 0x00000001ff027424 */ /* 0x000fe200078e00ff */
[----:B------:R-:W-:-:S07]  /*4d40*/  CS2R R8, SRZ ;  /* 0x0000000000087805 */ /* 0x000fce000001ff00 */
.L_x_33:
[----:B------:R-:W-:Y:S01]  /*4d50*/  SHF.R.U32.HI R10, RZ, 0x2, R3 ;  /* 0x00000002ff0a7819 */ /* 0x000fe20000011603 */
[----:B----4-:R-:W-:Y:S01]  /*4d60*/  IMAD.SHL.U32 R12, R5, 0x10, RZ ;  /* 0x00000010050c7824 */ /* 0x010fe200078e00ff */
[----:B-1----:R-:W1:Y:S02]  /*4d70*/  LDC.64 R16, c[0x3][0x48] ;  /* 0x00c01200ff107b82 */ /* 0x002e640000000a00 */
[----:B------:R-:W-:-:S05]  /*4d80*/  LOP3.LUT R10, R10, R3, RZ, 0x3c, !PT ;  /* 0x000000030a0a7212 */ /* 0x000fca00078e3cff */
[----:B------:R-:W-:-:S05]  /*4d90*/  IMAD.SHL.U32 R11, R10, 0x2, RZ ;  /* 0x000000020a0b7824 */ /* 0x000fca00078e00ff */
[----:B------:R-:W-:-:S04]  /*4da0*/  LOP3.LUT R11, R5, R12, R11, 0x96, !PT ;  /* 0x0000000c050b7212 */ /* 0x000fc800078e960b */
[----:B------:R-:W-:Y:S01]  /*4db0*/  LOP3.LUT R11, R11, R10, RZ, 0x3c, !PT ;  /* 0x0000000a0b0b7212 */ /* 0x000fe200078e3cff */
[----:B------:R-:W-:-:S03]  /*4dc0*/  IMAD.MOV.U32 R10, RZ, RZ, 0x2f800000 ;  /* 0x2f800000ff0a7424 */ /* 0x000fc600078e00ff */
[----:B------:R-:W-:-:S04]  /*4dd0*/  IADD3 R11, PT, PT, R0, 0x587c5, R11 ;  /* 0x000587c5000b7810 */ /* 0x000fc80007ffe00b */
[----:B------:R-:W-:-:S05]  /*4de0*/  I2FP.F32.U32 R11, R11 ;  /* 0x0000000b000b7245 */ /* 0x000fca0000201000 */
[----:B------:R-:W-:-:S04]  /*4df0*/  FFMA R13, R11, R10, 1.1641532182693481445e-10 ;  /* 0x2f0000000b0d7423 */ /* 0x000fc8000000000a */
[----:B---3--:R-:W3:Y:S02]  /*4e00*/  F2F.F64.F32 R10, R13 ;  /* 0x0000000d000a7310 */ /* 0x008ee40000201800 */
[----:B---3--:R-:W-:-:S10]  /*4e10*/  DMUL R14, R18, R10 ;  /* 0x0000000a120e7228 */ /* 0x008fd40000000000 */
[----:B------:R-:W3:Y:S02]  /*4e20*/  F2F.F32.F64 R14, R14 ;  /* 0x0000000e000e7310 */ /* 0x000ee40000301000 */
[----:B---3--:R-:W-:-:S06]  /*4e30*/  FADD R20, RZ, R14 ;  /* 0x0000000eff147221 */ /* 0x008fcc0000000000 */
[----:B------:R-:W1:Y:S02]  /*4e40*/  F2I.TRUNC.NTZ R11, R20 ;  /* 0x00000014000b7305 */ /* 0x000e64000020f100 */
[----:B-1----:R-:W-:-:S06]  /*4e50*/  IMAD.WIDE R16, R11, 0x8, R16 ;  /* 0x000000080b107825 */ /* 0x002fcc00078e0210 */
[----:B------:R-:W3:Y:S01]  /*4e60*/  LDG.E.64 R16, desc[UR8][R16.64] ;  /* 0x0000000810107981 */ /* 0x000ee2000c1e1b00 */
[----:B------:R-:W-:Y:S02]  /*4e70*/  IMAD.MOV.U32 R10, RZ, RZ, RZ ;  /* 0x000000ffff0a7224 */ /* 0x000fe400078e00ff */
[----:B---3--:R-:W-:Y:S02]  /*4e80*/  IMAD.MOV.U32 R12, RZ, RZ, R16 ;  /* 0x000000ffff0c7224 */ /* 0x008fe400078e0010 */
[----:B------:R-:W-:-:S07]  /*4e90*/  IMAD.MOV.U32 R11, RZ, RZ, R17 ;  /* 0x000000ffff0b7224 */ /* 0x000fce00078e0011 */
.L_x_30:
[----:B-1----:R-:W1:Y:S02]  /*4ea0*/  LDC.64 R14, c[0x3][0x48] ;  /* 0x00c01200ff0e7b82 */ /* 0x002e640000000a00 */
[----:B-1----:R-:W-:-:S06]  /*4eb0*/  IMAD.WIDE.U32 R14, R10, 0x8, R14 ;  /* 0x000000080a0e7825 */ /* 0x002fcc00078e000e */
[----:B---3--:R-:W3:Y:S01]  /*4ec0*/  LDG.E.64 R14, desc[UR8][R14.64] ;  /* 0x000000080e0e7981 */ /* 0x008ee2000c1e1b00 */
[----:B------:R-:W-:Y:S01]  /*4ed0*/  BSSY.RECONVERGENT B0, `(.L_x_21) ;  /* 0x0000054000007945 */ /* 0x000fe20003800200 */
[----:B---3--:R-:W-:Y:S02]  /*4ee0*/  LOP3.LUT R13, R14, R16, RZ, 0xc0, !PT ;  /* 0x000000100e0d7212 */ /* 0x008fe400078ec0ff */
[----:B------:R-:W-:Y:S02]  /*4ef0*/  LOP3.LUT R20, R15, R17, RZ, 0xc0, !PT ;  /* 0x000000110f147212 */ /* 0x000fe400078ec0ff */
[----:B------:R-:W-:-:S04]  /*4f00*/  ISETP.NE.U32.AND P0, PT, R13, RZ, PT ;  /* 0x000000ff0d00720c */ /* 0x000fc80003f05070 */
[----:B------:R-:W-:-:S13]  /*4f10*/  ISETP.NE.AND.EX P0, PT, R20, RZ, PT, P0 ;  /* 0x000000ff1400720c */ /* 0x000fda0003f05300 */
[----:B------:R-:W-:Y:S05]  /*4f20*/  @!P0 BRA `(.L_x_22) ;  /* 0x0000000400388947 */ /* 0x000fea0003800000 */
[----:B------:R-:W-:Y:S01]  /*4f30*/  BSSY.RECONVERGENT B1, `(.L_x_23) ;  /* 0x0000011000017945 */ /* 0x000fe20003800200 */
[----:B------:R-:W-:Y:S02]  /*4f40*/  IMAD.MOV.U32 R21, RZ, RZ, R6 ;  /* 0x000000ffff157224 */ /* 0x000fe400078e0006 */
[----:B------:R-:W-:Y:S02]  /*4f50*/  IMAD.MOV.U32 R24, RZ, RZ, R7 ;  /* 0x000000ffff187224 */ /* 0x000fe400078e0007 */
[----:B------:R-:W-:Y:S02]  /*4f60*/  IMAD.MOV.U32 R25, RZ, RZ, R4 ;  /* 0x000000ffff197224 */ /* 0x000fe400078e0004 */
[----:B------:R-:W-:Y:S02]  /*4f70*/  IMAD.MOV.U32 R26, RZ, RZ, R5 ;  /* 0x000000ffff1a7224 */ /* 0x000fe400078e0005 */
[----:B------:R-:W-:Y:S02]  /*4f80*/  IMAD.MOV.U32 R27, RZ, RZ, 0x1 ;  /* 0x00000001ff1b7424 */ /* 0x000fe400078e00ff */
[----:B------:R-:W-:-:S02]  /*4f90*/  IMAD.MOV.U32 R23, RZ, RZ, R13 ;  /* 0x000000ffff177224 */ /* 0x000fc400078e000d */
[----:B------:R-:W-:-:S07]  /*4fa0*/  IMAD.MOV.U32 R22, RZ, RZ, R20 ;  /* 0x000000ffff167224 */ /* 0x000fce00078e0014 */
.L_x_24:
[----:B------:R-:W-:-:S04]  /*4fb0*/  IADD3 R28, P0, PT, R23, -0x1, RZ ;  /* 0xffffffff171c7810 */ /* 0x000fc80007f1e0ff */
[----:B------:R-:W-:Y:S01]  /*4fc0*/  LOP3.LUT R23, R28, R23, RZ, 0xc0, !PT ;  /* 0x000000171c177212 */ /* 0x000fe200078ec0ff */
[--C-:B------:R-:W-:Y:S01]  /*4fd0*/  IMAD.MOV.U32 R28, RZ, RZ, R27.reuse ;  /* 0x000000ffff1c7224 */ /* 0x100fe200078e001b */
[----:B------:R-:W-:Y:S01]  /*4fe0*/  IADD3.X R29, PT, PT, R22, -0x1, RZ, P0, !PT ;  /* 0xffffffff161d7810 */ /* 0x000fe200007fe4ff */
[----:B------:R-:W-:Y:S01]  /*4ff0*/  IMAD.MOV R27, RZ, RZ, -R27 ;  /* 0x000000ffff1b7224 */ /* 0x000fe200078e0a1b */
[----:B------:R-:W-:Y:S02]  /*5000*/  ISETP.NE.U32.AND P0, PT, R23, RZ, PT ;  /* 0x000000ff1700720c */ /* 0x000fe40003f05070 */
[----:B------:R-:W-:-:S04]  /*5010*/  LOP3.LUT R22, R29, R22, RZ, 0xc0, !PT ;  /* 0x000000161d167212 */ /* 0x000fc800078ec0ff */
[----:B------:R-:W-:-:S13]  /*5020*/  ISETP.NE.AND.EX P0, PT, R22, RZ, PT, P0 ;  /* 0x000000ff1600720c */ /* 0x000fda0003f05300 */
[----:B------:R-:W-:Y:S05]  /*5030*/  @P0 BRA `(.L_x_24) ;  /* 0xfffffffc00dc0947 */ /* 0x000fea000383ffff */
[----:B------:R-:W-:Y:S05]  /*5040*/  BSYNC.RECONVERGENT B1 ;  /* 0x0000000000017941 */ /* 0x000fea0003800200 */
.L_x_23:
[----:B------:R-:W-:-:S13]  /*5050*/  ISETP.NE.AND P0, PT, R28, 0x1, PT ;  /* 0x000000011c00780c */ /* 0x000fda0003f05270 */
[----:B------:R-:W-:Y:S05]  /*5060*/  @P0 BRA `(.L_x_22) ;  /* 0x0000000000e80947 */ /* 0x000fea0003800000 */
[----:B0-2---:R-:W-:Y:S01]  /*5070*/  SHF.R.U32.HI R4, RZ, 0x2, R3 ;  /* 0x00000002ff047819 */ /* 0x005fe20000011603 */
[----:B------:R-:W-:Y:S01]  /*5080*/  VIADD R0, R0, 0x587c5 ;  /* 0x000587c500007836 */ /* 0x000fe20000000000 */
[----:B------:R-:W0:Y:S01]  /*5090*/  LDCU.64 UR4, c[0x3][0x60] ;  /* 0x00c00c00ff0477ac */ /* 0x000e220008000a00 */
[----:B------:R-:W-:Y:S01]  /*50a0*/  BSSY.RECONVERGENT B1, `(.L_x_25) ;  /* 0x000002e000017945 */ /* 0x000fe20003800200 */
[----:B------:R-:W-:Y:S01]  /*50b0*/  LOP3.LUT R4, R4, R3, RZ, 0x3c, !PT ;  /* 0x0000000304047212 */ /* 0x000fe200078e3cff */
[----:B------:R-:W-:Y:S01]  /*50c0*/  IMAD.SHL.U32 R3, R5, 0x10, RZ ;  /* 0x0000001005037824 */ /* 0x000fe200078e00ff */
[----:B------:R-:W1:Y:S03]  /*50d0*/  LDCU.64 UR6, c[0x3][0x70] ;  /* 0x00c00e00ff0677ac */ /* 0x000e660008000a00 */
[----:B------:R-:W-:-:S05]  /*50e0*/  IMAD.SHL.U32 R6, R4, 0x2, RZ ;  /* 0x0000000204067824 */ /* 0x000fca00078e00ff */
[----:B------:R-:W-:-:S04]  /*50f0*/  LOP3.LUT R4, R4, R6, R3, 0x96, !PT ;  /* 0x0000000604047212 */ /* 0x000fc800078e9603 */
[----:B------:R-:W-:Y:S01]  /*5100*/  LOP3.LUT R5, R4, R5, RZ, 0x3c, !PT ;  /* 0x0000000504057212 */ /* 0x000fe200078e3cff */
[----:B------:R-:W-:-:S04]  /*5110*/  IMAD.MOV.U32 R4, RZ, RZ, 0x2f800000 ;  /* 0x2f800000ff047424 */ /* 0x000fc800078e00ff */
[----:B------:R-:W-:-:S05]  /*5120*/  IMAD.IADD R3, R5, 0x1, R0 ;  /* 0x0000000105037824 */ /* 0x000fca00078e0200 */
[----:B------:R-:W-:-:S05]  /*5130*/  I2FP.F32.U32 R3, R3 ;  /* 0x0000000300037245 */ /* 0x000fca0000201000 */
[----:B------:R-:W-:-:S04]  /*5140*/  FFMA R3, R3, R4, 1.1641532182693481445e-10 ;  /* 0x2f00000003037423 */ /* 0x000fc80000000004 */
[----:B------:R-:W0:Y:S02]  /*5150*/  F2F.F64.F32 R6, R3 ;  /* 0x0000000300067310 */ /* 0x000e240000201800 */
[----:B0-----:R-:W-:Y:S01]  /*5160*/  DSETP.GTU.AND P0, PT, R6, UR4, PT ;  /* 0x0000000406007e2a */ /* 0x001fe2000bf0c000 */
[----:B-1----:R-:W-:Y:S02]  /*5170*/  IMAD.U32 R6, RZ, RZ, UR6 ;  /* 0x00000006ff067e24 */ /* 0x002fe4000f8e00ff */
[----:B------:R-:W-:-:S11]  /*5180*/  IMAD.U32 R7, RZ, RZ, UR7 ;  /* 0x00000007ff077e24 */ /* 0x000fd6000f8e00ff */
[----:B------:R-:W-:Y:S05]  /*5190*/  @P0 BRA `(.L_x_26) ;  /* 0x0000000000780947 */ /* 0x000fea0003800000 */
[----:B------:R-:W-:Y:S01]  /*51a0*/  LOP3.LUT R6, R14, R12, R16, 0x80, !PT ;  /* 0x0000000c0e067212 */ /* 0x000fe200078e8010 */
[----:B------:R-:W-:Y:S01]  /*51b0*/  BSSY.RECONVERGENT B2, `(.L_x_27) ;  /* 0x000000d000027945 */ /* 0x000fe20003800200 */
[----:B------:R-:W-:Y:S02]  /*51c0*/  LOP3.LUT R7, R15, R11, R17, 0x80, !PT ;  /* 0x0000000b0f077212 */ /* 0x000fe400078e8011 */
[----:B------:R-:W-:-:S04]  /*51d0*/  ISETP.NE.U32.AND P0, PT, R6, RZ, PT ;  /* 0x000000ff0600720c */ /* 0x000fc80003f05070 */
[----:B------:R-:W-:-:S13]  /*51e0*/  ISETP.NE.AND.EX P0, PT, R7, RZ, PT, P0 ;  /* 0x000000ff0700720c */ /* 0x000fda0003f05300 */
[----:B------:R-:W-:Y:S05]  /*51f0*/  @!P0 BRA `(.L_x_28) ;  /* 0x0000000000208947 */ /* 0x000fea0003800000 */
.L_x_29:
[----:B------:R-:W-:Y:S01]  /*5200*/  IADD3 R3, P0, PT, R6, -0x1, RZ ;  /* 0xffffffff06037810 */ /* 0x000fe20007f1e0ff */
[----:B------:R-:W-:-:S03]  /*5210*/  IMAD.MOV R2, RZ, RZ, -R2 ;  /* 0x000000ffff027224 */ /* 0x000fc600078e0a02 */
[----:B------:R-:W-:Y:S02]  /*5220*/  IADD3.X R4, PT, PT, R7, -0x1, RZ, P0, !PT ;  /* 0xffffffff07047810 */ /* 0x000fe400007fe4ff */
[----:B------:R-:W-:Y:S02]  /*5230*/  LOP3.LUT R6, R3, R6, RZ, 0xc0, !PT ;  /* 0x0000000603067212 */ /* 0x000fe400078ec0ff */
[----:B------:R-:W-:Y:S02]  /*5240*/  LOP3.LUT R7, R4, R7, RZ, 0xc0, !PT ;  /* 0x0000000704077212 */ /* 0x000fe400078ec0ff */
[----:B------:R-:W-:-:S04]  /*5250*/  ISETP.NE.U32.AND P0, PT, R6, RZ, PT ;  /* 0x000000ff0600720c */ /* 0x000fc80003f05070 */
[----:B------:R-:W-:-:S13]  /*5260*/  ISETP.NE.AND.EX P0, PT, R7, RZ, PT, P0 ;  /* 0x000000ff0700720c */ /* 0x000fda0003f05300 */
[----:B------:R-:W-:Y:S05]  /*5270*/  @P0 BRA `(.L_x_29) ;  /* 0xfffffffc00e00947 */ /* 0x000fea000383ffff */
.L_x_28:
[----:B------:R-:W-:Y:S05]  /*5280*/  BSYNC.RECONVERGENT B2 ;  /* 0x0000000000027941 */ /* 0x000fea0003800200 */
.L_x_27:
[----:B------:R-:W0:Y:S02]  /*5290*/  LDCU.64 UR4, c[0x3][0x50] ;  /* 0x00c00a00ff0477ac */ /* 0x000e240008000a00 */
[----:B0-----:R-:W-:-:S05]  /*52a0*/  IADD3 R22, P0, PT, R10, UR4, RZ ;  /* 0x000000040a167c10 */ /* 0x001fca000ff1e0ff */
[----:B------:R-:W-:-:S05]  /*52b0*/  IMAD.X R23, RZ, RZ, UR5, P0 ;  /* 0x00000005ff177e24 */ /* 0x000fca00080e06ff */
[----:B------:R-:W2:Y:S01]  /*52c0*/  LDG.E.S8 R22, desc[UR8][R22.64] ;  /* 0x0000000816167981 */ /* 0x000ea2000c1e1300 */
[----:B------:R-:W-:Y:S01]  /*52d0*/  ISETP.NE.U32.AND P0, PT, R13, 0x1, PT ;  /* 0x000000010d00780c */ /* 0x000fe20003f05070 */
[----:B------:R-:W0:Y:S01]  /*52e0*/  LDCU.64 UR4, c[0x3][0x68] ;  /* 0x00c00d00ff0477ac */ /* 0x000e220008000a00 */
[----:B------:R-:W-:Y:S01]  /*52f0*/  IMAD.MOV.U32 R3, RZ, RZ, R2 ;  /* 0x000000ffff037224 */ /* 0x000fe200078e0002 */
[----:B------:R-:W-:Y:S02]  /*5300*/  LOP3.LUT R12, R14, R12, RZ, 0x3c, !PT ;  /* 0x0000000c0e0c7212 */ /* 0x000fe400078e3cff */
[----:B------:R-:W-:Y:S02]  /*5310*/  ISETP.NE.AND.EX P0, PT, R20, RZ, PT, P0 ;  /* 0x000000ff1400720c */ /* 0x000fe40003f05300 */
[----:B------:R-:W-:-:S11]  /*5320*/  LOP3.LUT R11, R15, R11, RZ, 0x3c, !PT ;  /* 0x0000000b0f0b7212 */ /* 0x000fd600078e3cff */
[----:B------:R-:W-:Y:S02]  /*5330*/  @!P0 IMAD.MOV R3, RZ, RZ, -R3 ;  /* 0x000000ffff038224 */ /* 0x000fe400078e0a03 */
[----:B0-----:R-:W-:Y:S02]  /*5340*/  IMAD.U32 R6, RZ, RZ, UR4 ;  /* 0x00000004ff067e24 */ /* 0x001fe4000f8e00ff */
[----:B------:R-:W-:Y:S01]  /*5350*/  IMAD.U32 R7, RZ, RZ, UR5 ;  /* 0x00000005ff077e24 */ /* 0x000fe2000f8e00ff */
[----:B--2---:R-:W-:-:S05]  /*5360*/  LEA R2, R22, 0xffffffff, 0x1 ;  /* 0xffffffff16027811 */ /* 0x004fca00078e08ff */
[----:B------:R-:W-:-:S07]  /*5370*/  IMAD R2, R3, R2, RZ ;  /* 0x0000000203027224 */ /* 0x000fce00078e02ff */
.L_x_26:
[----:B------:R-:W-:Y:S05]  /*5380*/  BSYNC.RECONVERGENT B1 ;  /* 0x0000000000017941 */ /* 0x000fea0003800200 */
.L_x_25:
[----:B------:R-:W0:Y:S01]  /*5390*/  I2F.F64 R2, R2 ;  /* 0x0000000200027312 */ /* 0x000e220000201c00 */
[----:B------:R-:W-:Y:S02]  /*53a0*/  VIADD R9, R9, 0x1 ;  /* 0x0000000109097836 */ /* 0x000fe40000000000 */
[----:B------:R-:W-:Y:S01]  /*53b0*/  IMAD.MOV.U32 R4, RZ, RZ, R26 ;  /* 0x000000ffff047224 */ /* 0x000fe200078e001a */
[----:B0-----:R-:W-:Y:S01]  /*53c0*/  DMUL R14, R2, R6 ;  /* 0x00000006020e7228 */ /* 0x001fe20000000000 */
[----:B------:R-:W-:Y:S02]  /*53d0*/  IMAD.MOV.U32 R7, RZ, RZ, R25 ;  /* 0x000000ffff077224 */ /* 0x000fe400078e0019 */
[----:B------:R-:W-:-:S03]  /*53e0*/  IMAD.MOV.U32 R6, RZ, RZ, R24 ;  /* 0x000000ffff067224 */ /* 0x000fc600078e0018 */
[----:B------:R1:W3:Y:S01]  /*53f0*/  F2I.F64.TRUNC R2, R14 ;  /* 0x0000000e00027311 */ /* 0x0002e2000030d100 */
[----:B------:R-:W-:-:S07]  /*5400*/  IMAD.MOV.U32 R3, RZ, RZ, R21 ;  /* 0x000000ffff037224 */ /* 0x000fce00078e0015 */
.L_x_22:
[----:B------:R-:W-:Y:S05]  /*5410*/  BSYNC.RECONVERGENT B0 ;  /* 0x0000000000007941 */ /* 0x000fea0003800200 */
.L_x_21:
[----:B------:R-:W4:Y:S01]  /*5420*/  LDCU UR4, c[0x3][0x58] ;  /* 0x00c00b00ff0477ac */ /* 0x000f220008000800 */
[----:B------:R-:W-:-:S05]  /*5430*/  VIADD R10, R10, 0x1 ;  /* 0x000000010a0a7836 */ /* 0x000fca0000000000 */
[----:B----4-:R-:W-:-:S13]  /*5440*/  ISETP.NE.AND P0, PT, R10, UR4, PT ;  /* 0x000000040a007c0c */ /* 0x010fda000bf05270 */
[----:B------:R-:W-:Y:S05]  /*5450*/  @P0 BRA `(.L_x_30) ;  /* 0xfffffff800900947 */ /* 0x000fea000383ffff */
[----:B------:R-:W-:Y:S01]  /*5460*/  ISETP.NE.U32.AND P0, PT, R12, RZ, PT ;  /* 0x000000ff0c00720c */ /* 0x000fe20003f05070 */
[----:B------:R-:W-:Y:S01]  /*5470*/  VIADD R8, R8, 0x1 ;  /* 0x0000000108087836 */ /* 0x000fe20000000000 */
[----:B------:R-:W-:Y:S02]  /*5480*/  BSSY.RECONVERGENT B0, `(.L_x_31) ;  /* 0x000000d000007945 */ /* 0x000fe40003800200 */
[----:B------:R-:W-:Y:S02]  /*5490*/  ISETP.NE.AND.EX P0, PT, R11, RZ, PT, P0 ;  /* 0x000000ff0b00720c */ /* 0x000fe40003f05300 */
[----:B------:R-:W-:-:S11]  /*54a0*/  ISETP.NE.AND P1, PT, R8, 0x20, PT ;  /* 0x000000200800780c */ /* 0x000fd60003f25270 */
[----:B------:R-:W-:Y:S05]  /*54b0*/  @P0 BRA `(.L_x_32) ;  /* 0x0000000000240947 */ /* 0x000fea0003800000 */
[----:B------:R-:W4:Y:S02]  /*54c0*/  LDC.64 R10, c[0x4][0x40] ;  /* 0x01001000ff0a7b82 */ /* 0x000f240000000a00 */
[----:B----4-:R-:W4:Y:S01]  /*54d0*/  LDG.E.64 R12, desc[UR8][R10.64] ;  /* 0x000000080a0c7981 */ /* 0x010f22000c1e1b00 */
[----:B------:R-:W-:Y:S02]  /*54e0*/  IMAD.SHL.U32 R17, R9, 0x2, RZ ;  /* 0x0000000209117824 */ /* 0x000fe400078e00ff */
[----:B------:R-:W-:Y:S02]  /*54f0*/  IMAD.MOV.U32 R21, RZ, RZ, 0x1 ;  /* 0x00000001ff157424 */ /* 0x000fe400078e00ff */
[----:B----4-:R-:W-:-:S05]  /*5500*/  IMAD.WIDE R12, R17, 0x4, R12 ;  /* 0x00000004110c7825 */ /* 0x010fca00078e020c */
[----:B------:R4:W-:Y:S04]  /*5510*/  ATOM.E.ADD.STRONG.GPU PT, RZ, desc[UR8][R12.64], R21 ;  /* 0x800000150cff798a */ /* 0x0009e800081ef108 */
[----:B-1----:R-:W5:Y:S02]  /*5520*/  LDG.E.64 R14, desc[UR8][R10.64] ;  /* 0x000000080a0e7981 */ /* 0x002f64000c1e1b00 */
[----:B-----5:R-:W-:-:S05]  /*5530*/  IMAD.WIDE R14, R17, 0x4, R14 ;  /* 0x00000004110e7825 */ /* 0x020fca00078e020e */
[----:B---3--:R4:W-:Y:S02]  /*5540*/  ATOM.E.ADD.STRONG.GPU PT, RZ, desc[UR8][R14.64+0x4], R2 ;  /* 0x800004020eff798a */ /* 0x0089e400081ef108 */
.L_x_32:
[----:B------:R-:W-:Y:S05]  /*5550*/  BSYNC.RECONVERGENT B0 ;  /* 0x0000000000007941 */ /* 0x000fea0003800200 */
.L_x_31:
[----:B------:R-:W-:Y:S05]  /*5560*/  @!P1 EXIT ;  /* 0x000000000000994d */ /* 0x000fea0003800000 */
[----:B------:R-:W-:Y:S05]  /*5570*/  BRA `(.L_x_33) ;  /* 0xfffffff400f47947 */ /* 0x000fea000383ffff */
.L_x_20:
[----:B------:R-:W-:Y:S01]  /*5580*/  SHF.R.U32.HI R2, RZ, 0x2, R3 ;  /* 0x00000002ff027819 */ /* 0x000fe20000011603 */
[----:B0-2---:R-:W-:Y:S01]  /*5590*/  IMAD.SHL.U32 R4, R5, 0x10, RZ ;  /* 0x0000001005047824 */ /* 0x005fe200078e00ff */
[----:B------:R-:W-:Y:S02]  /*55a0*/  UMOV UR4, URZ ;  /* 0x000000ff00047c82 */ /* 0x000fe40008000000 */
[----:B------:R-:W-:-:S05]  /*55b0*/  LOP3.LUT R2, R2, R3, RZ, 0x3c, !PT ;  /* 0x0000000302027212 */ /* 0x000fca00078e3cff */
[----:B------:R-:W-:-:S05]  /*55c0*/  IMAD.SHL.U32 R3, R2, 0x2, RZ ;  /* 0x0000000202037824 */ /* 0x000fca00078e00ff */
[----:B------:R-:W-:-:S04]  /*55d0*/  LOP3.LUT R3, R5, R4, R3, 0x96, !PT ;  /* 0x0000000405037212 */ /* 0x000fc800078e9603 */
[----:B------:R-:W-:-:S04]  /*55e0*/  LOP3.LUT R3, R3, R2, RZ, 0x3c, !PT ;  /* 0x0000000203037212 */ /* 0x000fc800078e3cff */
[----:B------:R-:W-:Y:S01]  /*55f0*/  IADD3 R3, PT, PT, R0, 0x587c5, R3 ;  /* 0x000587c500037810 */ /* 0x000fe20007ffe003 */
[----:B------:R-:W-:-:S03]  /*5600*/  IMAD.MOV.U32 R0, RZ, RZ, 0x2f800000 ;  /* 0x2f800000ff007424 */ /* 0x000fc600078e00ff */
[----:B------:R-:W-:-:S05]  /*5610*/  I2FP.F32.U32 R3, R3 ;  /* 0x0000000300037245 */ /* 0x000fca0000201000 */
[----:B------:R-:W-:-:S04]  /*5620*/  FFMA R0, R3, R0, 1.1641532182693481445e-10 ;  /* 0x2f00000003007423 */ /* 0x000fc80000000000 */
[----:B------:R-:W0:Y:S02]  /*5630*/  F2F.F64.F32 R2, R0 ;  /* 0x0000000000027310 */ /* 0x000e240000201800 */
[----:B0-----:R-:W-:Y:S01]  /*5640*/  DMUL R18, R18, R2 ;  /* 0x0000000212127228 */ /* 0x001fe20000000000 */
[----:B------:R-:W0:Y:S09]  /*5650*/  LDC.64 R2, c[0x3][0x48] ;  /* 0x00c01200ff027b82 */ /* 0x000e320000000a00 */
[----:B------:R-:W1:Y:S02]  /*5660*/  F2F.F32.F64 R18, R18 ;  /* 0x0000001200127310 */ /* 0x000e640000301000 */
[----:B-1----:R-:W-:-:S06]  /*5670*/  FADD R4, RZ, R18 ;  /* 0x00000012ff047221 */ /* 0x002fcc0000000000 */
[----:B------:R-:W0:Y:S02]  /*5680*/  F2I.TRUNC.NTZ R5, R4 ;  /* 0x0000000400057305 */ /* 0x000e24000020f100 */
[----:B0-----:R-:W-:-:S07]  /*5690*/  IMAD.WIDE R2, R5, 0x8, R2 ;  /* 0x0000000805027825 */ /* 0x001fce00078e0202 */
.L_x_36:
[----:B------:R-:W2:Y:S01]  /*56a0*/  LDG.E.64 R4, desc[UR8][R2.64] ;  /* 0x0000000802047981 */ /* 0x000ea2000c1e1b00 */
[----:B------:R-:W-:Y:S01]  /*56b0*/  UIADD3 UR4, UPT, UPT, UR4, 0x4, URZ ;  /* 0x0000000404047890 */ /* 0x000fe2000fffe0ff */
[----:B------:R-:W-:Y:S03]  /*56c0*/  BSSY.RECONVERGENT B0, `(.L_x_34) ;  /* 0x0000033000007945 */ /* 0x000fe60003800200 */
[----:B------:R-:W-:Y:S01]  /*56d0*/  UISETP.NE.AND UP0, UPT, UR4, 0x20, UPT ;  /* 0x000000200400788c */ /* 0x000fe2000bf05270 */
[----:B--2---:R-:W-:-:S04]  /*56e0*/  ISETP.NE.U32.AND P0, PT, R4, RZ, PT ;  /* 0x000000ff0400720c */ /* 0x004fc80003f05070 */
[----:B------:R-:W-:-:S13]  /*56f0*/  ISETP.NE.AND.EX P0, PT, R5, RZ, PT, P0 ;  /* 0x000000ff0500720c */ /* 0x000fda0003f05300 */
[----:B0-----:R-:W-:Y:S05]  /*5700*/  @P0 BRA `(.L_x_35) ;  /* 0x0000000000b80947 */ /* 0x001fea0003800000 */
[----:B------:R-:W0:Y:S02]  /*5710*/  LDC.64 R4, c[0x4][0x40] ;  /* 0x01001000ff047b82 */ /* 0x000e240000000a00 */
[----:B0-----:R-:W2:Y:S01]  /*5720*/  LDG.E.64 R6, desc[UR8][R4.64] ;  /* 0x0000000804067981 */ /* 0x001ea2000c1e1b00 */
[----:B------:R-:W-:Y:S02]  /*5730*/  VOTEU.ANY UR5, UPT, PT ;  /* 0x0000000000057886 */ /* 0x000fe400038e0100 */
[----:B------:R-:W-:Y:S01]  /*5740*/  UFLO.U32 UR6, UR5 ;  /* 0x00000005000672bd */ /* 0x000fe200080e0000 */
[----:B------:R-:W0:Y:S01]  /*5750*/  S2R R0, SR_LANEID ;  /* 0x0000000000007919 */ /* 0x000e220000000000 */
[----:B------:R-:W2:Y:S04]  /*5760*/  POPC R13, UR5 ;  /* 0x00000005000d7d09 */ /* 0x000ea80008000000 */
[----:B0-----:R-:W-:-:S13]  /*5770*/  ISETP.EQ.U32.AND P0, PT, R0, UR6, PT ;  /* 0x0000000600007c0c */ /* 0x001fda000bf02070 */
[----:B--2---:R0:W-:Y:S04]  /*5780*/  @P0 ATOM.E.ADD.STRONG.GPU PT, RZ, desc[UR8][R6.64], R13 ;  /* 0x8000000d06ff098a */ /* 0x0041e800081ef108 */
[----:B------:R-:W2:Y:S04]  /*5790*/  LDG.E.64 R8, desc[UR8][R4.64] ;  /* 0x0000000804087981 */ /* 0x000ea8000c1e1b00 */
[----:B--2---:R0:W-:Y:S04]  /*57a0*/  @P0 ATOM.E.ADD.STRONG.GPU PT, RZ, desc[UR8][R8.64+0x4], R13 ;  /* 0x8000040d08ff098a */ /* 0x0041e800081ef108 */
[----:B------:R-:W2:Y:S02]  /*57b0*/  LDG.E.64 R10, desc[UR8][R2.64] ;  /* 0x00000008020a7981 */ /* 0x000ea4000c1e1b00 */
[----:B--2---:R-:W-:-:S04]  /*57c0*/  ISETP.NE.U32.AND P0, PT, R10, RZ, PT ;  /* 0x000000ff0a00720c */ /* 0x004fc80003f05070 */
[----:B------:R-:W-:-:S13]  /*57d0*/  ISETP.NE.AND.EX P0, PT, R11, RZ, PT, P0 ;  /* 0x000000ff0b00720c */ /* 0x000fda0003f05300 */
[----:B0-----:R-:W-:Y:S05]  /*57e0*/  @P0 BRA `(.L_x_35) ;  /* 0x0000000000800947 */ /* 0x001fea0003800000 */
[----:B------:R-:W2:Y:S01]  /*57f0*/  LDG.E.64 R6, desc[UR8][R4.64] ;  /* 0x0000000804067981 */ /* 0x000ea2000c1e1b00 */
[----:B------:R-:W-:Y:S02]  /*5800*/  VOTEU.ANY UR5, UPT, PT ;  /* 0x0000000000057886 */ /* 0x000fe400038e0100 */
[----:B------:R-:W-:Y:S02]  /*5810*/  UFLO.U32 UR6, UR5 ;  /* 0x00000005000672bd */ /* 0x000fe400080e0000 */
[----:B------:R-:W2:Y:S04]  /*5820*/  POPC R13, UR5 ;  /* 0x00000005000d7d09 */ /* 0x000ea80008000000 */
[----:B------:R-:W-:-:S13]  /*5830*/  ISETP.EQ.U32.AND P0, PT, R0, UR6, PT ;  /* 0x0000000600007c0c */ /* 0x000fda000bf02070 */
        /* <DEDUP_REMOVED lines=26> */
[----:B--2---:R0:W-:Y:S02]  /*59e0*/  @P0 ATOM.E.ADD.STRONG.GPU PT, RZ, desc[UR8][R8.64+0x4], R11 ;  /* 0x8000040b08ff098a */ /* 0x0041e400081ef108 */
.L_x_35:
[----:B------:R-:W-:Y:S05]  /*59f0*/  BSYNC.RECONVERGENT B0 ;  /* 0x0000000000007941 */ /* 0x000fea0003800200 */
.L_x_34:
[----:B------:R-:W-:Y:S05]  /*5a00*/  BRA.U UP0, `(.L_x_36) ;  /* 0xfffffffd00247547 */ /* 0x000fea000b83ffff */
[----:B------:R-:W-:Y:S05]  /*5a10*/  EXIT ;  /* 0x000000000000794d */ /* 0x000fea0003800000 */
.L_x_37:
[----:B------:R-:W-:-:S00]  /*5a20*/  BRA `(.L_x_37) ;  /* 0xfffffffc00fc7947 */ /* 0x000fc0000383ffff */
[----:B------:R-:W-:-:S00]  /*5a30*/  NOP ;  /* 0x0000000000007918 */ /* 0x000fc00000000000 */
        /* <DEDUP_REMOVED lines=12> */
.L_x_38:


//--------------------- .nv.global.init           --------------------------
	.section	.nv.global.init,"aw",@progbits
	.align	4
.nv.global.init:
	.type		mrg32k3aM1SubSeq,@object
	.size		mrg32k3aM1SubSeq,(mrg32k3aM2SubSeq - mrg32k3aM1SubSeq)
mrg32k3aM1SubSeq:
        /*0000*/ 	.byte	0x0b, 0xcc, 0xee, 0x04, 0x73, 0x29, 0x8b, 0x6f, 0xf6, 0x53, 0x03, 0xf6, 0x23, 0xf6, 0xea, 0xda
        /* <DEDUP_REMOVED lines=125> */
	.type		mrg32k3aM2SubSeq,@object
	.size		mrg32k3aM2SubSeq,(mrg32k3aM1 - mrg32k3aM2SubSeq)
mrg32k3aM2SubSeq:
        /* <DEDUP_REMOVED lines=126> */
	.type		mrg32k3aM1,@object
	.size		mrg32k3aM1,(mrg32k3aM1Seq - mrg32k3aM1)
mrg32k3aM1:
        /* <DEDUP_REMOVED lines=144> */
	.type		mrg32k3aM1Seq,@object
	.size		mrg32k3aM1Seq,(mrg32k3aM2 - mrg32k3aM1Seq)
mrg32k3aM1Seq:
        /* <DEDUP_REMOVED lines=144> */
	.type		mrg32k3aM2,@object
	.size		mrg32k3aM2,(mrg32k3aM2Seq - mrg32k3aM2)
mrg32k3aM2:
        /* <DEDUP_REMOVED lines=144> */
	.type		mrg32k3aM2Seq,@object
	.size		mrg32k3aM2Seq,(precalc_xorwow_matrix - mrg32k3aM2Seq)
mrg32k3aM2Seq:
        /* <DEDUP_REMOVED lines=144> */
	.type		precalc_xorwow_matrix,@object
	.size		precalc_xorwow_matrix,(precalc_xorwow_offset_matrix - precalc_xorwow_matrix)
precalc_xorwow_matrix:
        /* <DEDUP_REMOVED lines=6400> */
	.type		precalc_xorwow_offset_matrix,@object
	.size		precalc_xorwow_offset_matrix,(.L_1 - precalc_xorwow_offset_matrix)
precalc_xorwow_offset_matrix:
        /* <DEDUP_REMOVED lines=6400> */
.L_1:


//--------------------- .nv.shared.reserved.0     --------------------------
	.section	.nv.shared.reserved.0,"aw",@nobits
	.weak		__nv_reservedSMEM_offset_0_alias
	.size		__nv_reservedSMEM_offset_0_alias, 0, 64
	.other		__nv_reservedSMEM_offset_0_alias,@"STO_CUDA_RESERVED_SHARED STV_DEFAULT"
__nv_reservedSMEM_offset_0_alias:
	.zero		0
	.zero		64


//--------------------- .nv.global                --------------------------
	.section	.nv.global,"aw",@nobits
	.align	8
.nv.global:
	.type		d_chunk_tally,@object
	.size		d_chunk_tally,(.L_13 - d_chunk_tally)
d_chunk_tally:
	.zero		8
.L_13:


//--------------------- .nv.constant0._Z6samplei  --------------------------
	.section	.nv.constant0._Z6samplei,"a",@progbits
	.sectionflags	@""
	.align	4
.nv.constant0._Z6samplei:
	.zero		900


//--------------------- SYMBOLS --------------------------

	.type		.nv.reservedSmem.offset0,@object
	.size		.nv.reservedSmem.offset0,0x4
